// auto-generated by cutlass_sweep.gemm — config: {"arch": "sm_90", "cluster_m": 2, "cluster_n": 4, "dtype": "tf32", "dtype_b": "tf32", "layout": "nt", "stages": 0, "tile_k": 64, "tile_m": 64, "tile_n": 64}
#include "cutlass/cutlass.h"
#include "cutlass/gemm/collective/collective_builder.hpp"
#include "cutlass/gemm/device/gemm_universal_adapter.h"
#include "cutlass/gemm/kernel/gemm_universal.hpp"
#include "cutlass/epilogue/collective/collective_builder.hpp"

using ElemA = cutlass::tfloat32_t;
using ElemB = cutlass::tfloat32_t;
using ElemCD = cutlass::tfloat32_t;
using Acc  = float;
using TileShape    = cute::Shape<cute::_64, cute::_64, cute::_64>;
using ClusterShape = cute::Shape<cute::_2, cute::_4, cute::_1>;

using CollectiveEpilogue = typename cutlass::epilogue::collective::CollectiveBuilder<
    cutlass::arch::Sm90, cutlass::arch::OpClassTensorOp,
    TileShape, ClusterShape,
    cutlass::epilogue::collective::EpilogueTileAuto,
    Acc, Acc,
    ElemCD, cutlass::layout::RowMajor, 128 / cutlass::sizeof_bits<ElemCD>::value,
    ElemCD, cutlass::layout::RowMajor, 128 / cutlass::sizeof_bits<ElemCD>::value,
    cutlass::epilogue::collective::EpilogueScheduleAuto
  >::CollectiveOp;

using CollectiveMainloop = typename cutlass::gemm::collective::CollectiveBuilder<
    cutlass::arch::Sm90, cutlass::arch::OpClassTensorOp,
    ElemA, cutlass::layout::RowMajor, 128 / cutlass::sizeof_bits<ElemA>::value,
    ElemB, cutlass::layout::ColumnMajor, 128 / cutlass::sizeof_bits<ElemB>::value,
    Acc,
    TileShape, ClusterShape,
    cutlass::gemm::collective::StageCountAutoCarveout<static_cast<int>(sizeof(typename CollectiveEpilogue::SharedStorage))>,
    cutlass::gemm::collective::KernelScheduleAuto
  >::CollectiveOp;

using GemmKernel = cutlass::gemm::kernel::GemmUniversal<
    cute::Shape<int,int,int,int>,
    CollectiveMainloop,
    CollectiveEpilogue
>;
using Gemm = cutlass::gemm::device::GemmUniversalAdapter<GemmKernel>;

// Force the device kernel symbol into the cubin without needing a host main.
auto* _anchor = &cutlass::device_kernel<GemmKernel>;


// ===== COMPILED SASS (sm_90a) =====

	.target	sm_90a

	.elftype	@"ET_EXEC"


//--------------------- .note.nv.tkinfo           --------------------------
	.section	.note.nv.tkinfo,"",@"SHT_NOTE"
	.sectionflags	@"SHF_NOTE_NV_TKINFO"
	.tkinfo
        /*0018*/ 	.word	0x00000002
        /*0030*/ 	.string	""
        /*0030*/ 	.string	"ptxas"
        /*0030*/ 	.string	"Cuda compilation tools, release 13.0, V13.0.88"
        /*0030*/ 	.string	"Build cuda_13.0.r13.0/compiler.36424714_0"
        /*0030*/ 	.string	"-arch sm_90a -m 64 "



//--------------------- .note.nv.cuinfo           --------------------------
	.section	.note.nv.cuinfo,"",@"SHT_NOTE"
	.sectionflags	@"SHF_NOTE_NV_CUINFO"
        /*0018*/ 	.short	0x0002
        /*001a*/ 	.short	0x005a
        /*001c*/ 	.short	0x0082
	.zero		2


//--------------------- .nv.info                  --------------------------
	.section	.nv.info,"",@"SHT_CUDA_INFO"
	.align	4


	//----- nvinfo : EIATTR_REGCOUNT
	.align		4
        /*0000*/ 	.byte	0x04, 0x2f
        /*0002*/ 	.short	(.L_15 - .L_14)
	.align		4
.L_14:
        /*0004*/ 	.word	index@(_ZN7cutlass13device_kernelINS_4gemm6kernel13GemmUniversalIN4cute5tupleIJiiiiEEENS1_10collective13CollectiveMmaINS1_34MainloopSm90TmaGmmaWarpSpecializedILi7ENS5_IJNS4_1CILi2EEENSA_ILi4EEENSA_ILi1EEEEEENS1_32KernelTmaWarpSpecializedPingpongEEENS5_IJNSA_ILi64EEESH_SH_EEENS_10tfloat32_tENS5_IJlSD_lEEESJ_SK_NS4_8TiledMMAINS4_8MMA_AtomIJNS4_4SM904GMMA29MMA_64x64x8_F32TF32TF32_SS_TNILNSO_7ScaleInE1ELSQ_1EEEEEENS4_6LayoutINS5_IJSD_SD_SD_EEENS5_IJNSA_ILi0EEESV_SV_EEEEENS5_IJNS4_10UnderscoreESY_SY_EEEEENS4_23SM90_TMA_LOAD_MULTICASTENS4_14ComposedLayoutINS4_7SwizzleILi3ELi4ELi3EEENS4_18smem_ptr_flag_bitsILi32EEENST_INS5_IJNSA_ILi8EEENSA_ILi32EEEEEENS5_IJS18_SD_EEEEEEEvNS4_8identityES11_S1C_vS1D_EENS_8epilogue10collective6detail29Sm90TmaWarpSpecializedAdapterINS1G_15DefaultEpilogueISJ_SK_SK_NS1F_6thread17LinearCombinationISJ_Li1EffLNS1K_9ScaleType4KindE0ELNS_15FloatRoundStyleE2ESJ_EENS1_15EpilogueDefaultEEEEEvvEEEEvNT_6ParamsE)
        /*0008*/ 	.word	0x000000a8


	//----- nvinfo : EIATTR_FRAME_SIZE
	.align		4
.L_15:
        /*000c*/ 	.byte	0x04, 0x11
        /*000e*/ 	.short	(.L_17 - .L_16)
	.align		4
.L_16:
        /*0010*/ 	.word	index@(_ZN7cutlass13device_kernelINS_4gemm6kernel13GemmUniversalIN4cute5tupleIJiiiiEEENS1_10collective13CollectiveMmaINS1_34MainloopSm90TmaGmmaWarpSpecializedILi7ENS5_IJNS4_1CILi2EEENSA_ILi4EEENSA_ILi1EEEEEENS1_32KernelTmaWarpSpecializedPingpongEEENS5_IJNSA_ILi64EEESH_SH_EEENS_10tfloat32_tENS5_IJlSD_lEEESJ_SK_NS4_8TiledMMAINS4_8MMA_AtomIJNS4_4SM904GMMA29MMA_64x64x8_F32TF32TF32_SS_TNILNSO_7ScaleInE1ELSQ_1EEEEEENS4_6LayoutINS5_IJSD_SD_SD_EEENS5_IJNSA_ILi0EEESV_SV_EEEEENS5_IJNS4_10UnderscoreESY_SY_EEEEENS4_23SM90_TMA_LOAD_MULTICASTENS4_14ComposedLayoutINS4_7SwizzleILi3ELi4ELi3EEENS4_18smem_ptr_flag_bitsILi32EEENST_INS5_IJNSA_ILi8EEENSA_ILi32EEEEEENS5_IJS18_SD_EEEEEEEvNS4_8identityES11_S1C_vS1D_EENS_8epilogue10collective6detail29Sm90TmaWarpSpecializedAdapterINS1G_15DefaultEpilogueISJ_SK_SK_NS1F_6thread17LinearCombinationISJ_Li1EffLNS1K_9ScaleType4KindE0ELNS_15FloatRoundStyleE2ESJ_EENS1_15EpilogueDefaultEEEEEvvEEEEvNT_6ParamsE)
        /*0014*/ 	.word	0x00000008


	//----- nvinfo : EIATTR_MIN_STACK_SIZE
	.align		4
.L_17:
        /*0018*/ 	.byte	0x04, 0x12
        /*001a*/ 	.short	(.L_19 - .L_18)
	.align		4
.L_18:
        /*001c*/ 	.word	index@(_ZN7cutlass13device_kernelINS_4gemm6kernel13GemmUniversalIN4cute5tupleIJiiiiEEENS1_10collective13CollectiveMmaINS1_34MainloopSm90TmaGmmaWarpSpecializedILi7ENS5_IJNS4_1CILi2EEENSA_ILi4EEENSA_ILi1EEEEEENS1_32KernelTmaWarpSpecializedPingpongEEENS5_IJNSA_ILi64EEESH_SH_EEENS_10tfloat32_tENS5_IJlSD_lEEESJ_SK_NS4_8TiledMMAINS4_8MMA_AtomIJNS4_4SM904GMMA29MMA_64x64x8_F32TF32TF32_SS_TNILNSO_7ScaleInE1ELSQ_1EEEEEENS4_6LayoutINS5_IJSD_SD_SD_EEENS5_IJNSA_ILi0EEESV_SV_EEEEENS5_IJNS4_10UnderscoreESY_SY_EEEEENS4_23SM90_TMA_LOAD_MULTICASTENS4_14ComposedLayoutINS4_7SwizzleILi3ELi4ELi3EEENS4_18smem_ptr_flag_bitsILi32EEENST_INS5_IJNSA_ILi8EEENSA_ILi32EEEEEENS5_IJS18_SD_EEEEEEEvNS4_8identityES11_S1C_vS1D_EENS_8epilogue10collective6detail29Sm90TmaWarpSpecializedAdapterINS1G_15DefaultEpilogueISJ_SK_SK_NS1F_6thread17LinearCombinationISJ_Li1EffLNS1K_9ScaleType4KindE0ELNS_15FloatRoundStyleE2ESJ_EENS1_15EpilogueDefaultEEEEEvvEEEEvNT_6ParamsE)
        /*0020*/ 	.word	0x00000008
.L_19:


//--------------------- .nv.compat                --------------------------
	.section	.nv.compat,"",@"SHT_CUDA_COMPAT_INFO"
	.align	4
        /*0000*/ 	.byte	0x02, 0x09, 0x01, 0x00, 0x02, 0x02, 0x04, 0x00, 0x02, 0x05, 0x05, 0x00, 0x03, 0x07, 0x01, 0x01
        /*0010*/ 	.byte	0x02, 0x03, 0x01, 0x00, 0x02, 0x06, 0x01, 0x00, 0x04, 0x0b, 0x08, 0x00, 0x00, 0x00, 0x00, 0x00
        /*0020*/ 	.byte	0x00, 0x00, 0x00, 0x00


//--------------------- .nv.info._ZN7cutlass13device_kernelINS_4gemm6kernel13GemmUniversalIN4cute5tupleIJiiiiEEENS1_10collective13CollectiveMmaINS1_34MainloopSm90TmaGmmaWarpSpecializedILi7ENS5_IJNS4_1CILi2EEENSA_ILi4EEENSA_ILi1EEEEEENS1_32KernelTmaWarpSpecializedPingpongEEENS5_IJNSA_ILi64EEESH_SH_EEENS_10tfloat32_tENS5_IJlSD_lEEESJ_SK_NS4_8TiledMMAINS4_8MMA_AtomIJNS4_4SM904GMMA29MMA_64x64x8_F32TF32TF32_SS_TNILNSO_7ScaleInE1ELSQ_1EEEEEENS4_6LayoutINS5_IJSD_SD_SD_EEENS5_IJNSA_ILi0EEESV_SV_EEEEENS5_IJNS4_10UnderscoreESY_SY_EEEEENS4_23SM90_TMA_LOAD_MULTICASTENS4_14ComposedLayoutINS4_7SwizzleILi3ELi4ELi3EEENS4_18smem_ptr_flag_bitsILi32EEENST_INS5_IJNSA_ILi8EEENSA_ILi32EEEEEENS5_IJS18_SD_EEEEEEEvNS4_8identityES11_S1C_vS1D_EENS_8epilogue10collective6detail29Sm90TmaWarpSpecializedAdapterINS1G_15DefaultEpilogueISJ_SK_SK_NS1F_6thread17LinearCombinationISJ_Li1EffLNS1K_9ScaleType4KindE0ELNS_15FloatRoundStyleE2ESJ_EENS1_15EpilogueDefaultEEEEEvvEEEEvNT_6ParamsE --------------------------
	.section	.nv.info._ZN7cutlass13device_kernelINS_4gemm6kernel13GemmUniversalIN4cute5tupleIJiiiiEEENS1_10collective13CollectiveMmaINS1_34MainloopSm90TmaGmmaWarpSpecializedILi7ENS5_IJNS4_1CILi2EEENSA_ILi4EEENSA_ILi1EEEEEENS1_32KernelTmaWarpSpecializedPingpongEEENS5_IJNSA_ILi64EEESH_SH_EEENS_10tfloat32_tENS5_IJlSD_lEEESJ_SK_NS4_8TiledMMAINS4_8MMA_AtomIJNS4_4SM904GMMA29MMA_64x64x8_F32TF32TF32_SS_TNILNSO_7ScaleInE1ELSQ_1EEEEEENS4_6LayoutINS5_IJSD_SD_SD_EEENS5_IJNSA_ILi0EEESV_SV_EEEEENS5_IJNS4_10UnderscoreESY_SY_EEEEENS4_23SM90_TMA_LOAD_MULTICASTENS4_14ComposedLayoutINS4_7SwizzleILi3ELi4ELi3EEENS4_18smem_ptr_flag_bitsILi32EEENST_INS5_IJNSA_ILi8EEENSA_ILi32EEEEEENS5_IJS18_SD_EEEEEEEvNS4_8identityES11_S1C_vS1D_EENS_8epilogue10collective6detail29Sm90TmaWarpSpecializedAdapterINS1G_15DefaultEpilogueISJ_SK_SK_NS1F_6thread17LinearCombinationISJ_Li1EffLNS1K_9ScaleType4KindE0ELNS_15FloatRoundStyleE2ESJ_EENS1_15EpilogueDefaultEEEEEvvEEEEvNT_6ParamsE,"",@"SHT_CUDA_INFO"
	.sectionflags	@""
	.align	4


	//----- nvinfo : EIATTR_CUDA_API_VERSION
	.align		4
        /*0000*/ 	.byte	0x04, 0x37
        /*0002*/ 	.short	(.L_21 - .L_20)
.L_20:
        /*0004*/ 	.word	0x00000082


	//----- nvinfo : EIATTR_KPARAM_INFO
	.align		4
.L_21:
        /*0008*/ 	.byte	0x04, 0x17
        /*000a*/ 	.short	(.L_23 - .L_22)
.L_22:
        /*000c*/ 	.word	0x00000000
        /*0010*/ 	.short	0x0000
        /*0012*/ 	.short	0x0070
        /*0014*/ 	.byte	0x00, 0xf0, 0x01, 0x10


	//----- nvinfo : EIATTR_SPARSE_MMA_MASK
	.align		4
.L_23:
        /*0018*/ 	.byte	0x03, 0x50
        /*001a*/ 	.short	0x0000


	//----- nvinfo : EIATTR_MAXREG_COUNT
	.align		4
        /*001c*/ 	.byte	0x03, 0x1b
        /*001e*/ 	.short	0x00a8


	//----- nvinfo : EIATTR_NUM_BARRIERS
	.align		4
        /*0020*/ 	.byte	0x02, 0x4c
        /*0022*/ 	.byte	0x01
	.zero		1


	//----- nvinfo : EIATTR_EXTERNS
	.align		4
        /*0024*/ 	.byte	0x04, 0x0f
        /*0026*/ 	.short	(.L_25 - .L_24)


	//   ....[0]....
	.align		4
.L_24:
        /*0028*/ 	.word	index@(__assertfail)


	//----- nvinfo : EIATTR_ANNOTATIONS
	.align		4
.L_25:
        /*002c*/ 	.byte	0x04, 0x55
        /*002e*/ 	.short	(.L_27 - .L_26)


	//   ....[0]....
.L_26:
        /*0030*/ 	.word	0x00000001
        /*0034*/ 	.byte	0x10, 0x0e, 0x00, 0x00, 0x01, 0x00, 0x00, 0x00, 0xe0, 0x14, 0x00, 0x00, 0x01, 0x00, 0x00, 0x00
        /*0044*/ 	.byte	0xa0, 0x49, 0x00, 0x00, 0x01, 0x00, 0x00, 0x00, 0xa0, 0x57, 0x00, 0x00


	//----- nvinfo : EIATTR_MERCURY_ISA_VERSION
	.align		4
.L_27:
        /*0050*/ 	.byte	0x03, 0x5f
        /*0052*/ 	.short	0x0101


	//----- nvinfo : EIATTR_INT_WARP_WIDE_INSTR_OFFSETS
	.align		4
        /*0054*/ 	.byte	0x04, 0x31
        /*0056*/ 	.short	(.L_29 - .L_28)


	//   ....[0]....
.L_28:
        /*0058*/ 	.word	0x00000550


	//   ....[1]....
        /*005c*/ 	.word	0x00000570


	//   ....[2]....
        /*0060*/ 	.word	0x00000590


	//   ....[3]....
        /*0064*/ 	.word	0x00000650


	//   ....[4]....
        /*0068*/ 	.word	0x00000670


	//   ....[5]....
        /*006c*/ 	.word	0x000006d0


	//   ....[6]....
        /*0070*/ 	.word	0x000007e0


	//   ....[7]....
        /*0074*/ 	.word	0x00000810


	//----- nvinfo : EIATTR_COOP_GROUP_MASK_REGIDS
	.align		4
.L_29:
        /*0078*/ 	.byte	0x04, 0x29
        /*007a*/ 	.short	(.L_31 - .L_30)


	//   ....[0]....
.L_30:
        /*007c*/ 	.word	0xffffffff


	//   ....[1]....
        /*0080*/ 	.word	0xffffffff


	//   ....[2]....
        /*0084*/ 	.word	0xffffffff


	//   ....[3]....
        /*0088*/ 	.word	0xffffffff


	//   ....[4]....
        /*008c*/ 	.word	0xffffffff


	//   ....[5]....
        /*0090*/ 	.word	0xffffffff


	//   ....[6]....
        /*0094*/ 	.word	0xffffffff


	//----- nvinfo : EIATTR_COOP_GROUP_INSTR_OFFSETS
	.align		4
.L_31:
        /*0098*/ 	.byte	0x04, 0x28
        /*009a*/ 	.short	(.L_33 - .L_32)


	//   ....[0]....
.L_32:
        /*009c*/ 	.word	0x00000070


	//   ....[1]....
        /*00a0*/ 	.word	0x00000080


	//   ....[2]....
        /*00a4*/ 	.word	0x00000140


	//   ....[3]....
        /*00a8*/ 	.word	0x00000330


	//   ....[4]....
        /*00ac*/ 	.word	0x00000370


	//   ....[5]....
        /*00b0*/ 	.word	0x000003f0


	//   ....[6]....
        /*00b4*/ 	.word	0x000009c0


	//----- nvinfo : EIATTR_REG_RECONFIG
	.align		4
.L_33:
        /*00b8*/ 	.byte	0x01, 0x54
	.zero		2


	//----- nvinfo : EIATTR_SYSCALL_OFFSETS
	.align		4
        /*00bc*/ 	.byte	0x04, 0x46
        /*00be*/ 	.short	(.L_35 - .L_34)


	//   ....[0]....
.L_34:
        /*00c0*/ 	.word	0x000019d0


	//----- nvinfo : EIATTR_MBARRIER_INSTR_OFFSETS
	.align		4
.L_35:
        /*00c4*/ 	.byte	0x04, 0x39
        /*00c6*/ 	.short	(.L_37 - .L_36)


	//   ....[0]....
.L_36:
        /*00c8*/ 	.word	0x00000240
        /*00cc*/ 	.word	0x000000ff
        /*00d0*/ 	.word	0x00000000
        /*00d4*/ 	.short	0x0100
        /*00d6*/ 	.byte	0x08
	.zero		1


	//   ....[1]....
        /*00d8*/ 	.word	0x00000250
        /*00dc*/ 	.word	0x000000ff
        /*00e0*/ 	.word	0x00000038
        /*00e4*/ 	.short	0x0100
        /*00e6*/ 	.byte	0x08
	.zero		1


	//   ....[2]....
        /*00e8*/ 	.word	0x00000260
        /*00ec*/ 	.word	0x000000ff
        /*00f0*/ 	.word	0x00000008
        /*00f4*/ 	.short	0x0100
        /*00f6*/ 	.byte	0x08
	.zero		1


	//   ....[3]....
        /*00f8*/ 	.word	0x00000270
        /*00fc*/ 	.word	0x000000ff
        /*0100*/ 	.word	0x00000040
        /*0104*/ 	.short	0x0100
        /*0106*/ 	.byte	0x08
	.zero		1


	//   ....[4]....
        /*0108*/ 	.word	0x00000280
        /*010c*/ 	.word	0x000000ff
        /*0110*/ 	.word	0x00000010
        /*0114*/ 	.short	0x0100
        /*0116*/ 	.byte	0x08
	.zero		1


	//   ....[5]....
        /*0118*/ 	.word	0x00000290
        /*011c*/ 	.word	0x000000ff
        /*0120*/ 	.word	0x00000048
        /*0124*/ 	.short	0x0100
        /*0126*/ 	.byte	0x08
	.zero		1


	//   ....[6]....
        /*0128*/ 	.word	0x000002a0
        /*012c*/ 	.word	0x000000ff
        /*0130*/ 	.word	0x00000018
        /*0134*/ 	.short	0x0100
        /*0136*/ 	.byte	0x08
	.zero		1


	//   ....[7]....
        /*0138*/ 	.word	0x000002b0
        /*013c*/ 	.word	0x000000ff
        /*0140*/ 	.word	0x00000050
        /*0144*/ 	.short	0x0100
        /*0146*/ 	.byte	0x08
	.zero		1


	//   ....[8]....
        /*0148*/ 	.word	0x000002c0
        /*014c*/ 	.word	0x000000ff
        /*0150*/ 	.word	0x00000020
        /*0154*/ 	.short	0x0100
        /*0156*/ 	.byte	0x08
	.zero		1


	//   ....[9]....
        /*0158*/ 	.word	0x000002d0
        /*015c*/ 	.word	0x000000ff
        /*0160*/ 	.word	0x00000058
        /*0164*/ 	.short	0x0100
        /*0166*/ 	.byte	0x08
	.zero		1


	//   ....[10]....
        /*0168*/ 	.word	0x000002e0
        /*016c*/ 	.word	0x000000ff
        /*0170*/ 	.word	0x00000028
        /*0174*/ 	.short	0x0100
        /*0176*/ 	.byte	0x08
	.zero		1


	//   ....[11]....
        /*0178*/ 	.word	0x000002f0
        /*017c*/ 	.word	0x000000ff
        /*0180*/ 	.word	0x00000060
        /*0184*/ 	.short	0x0100
        /*0186*/ 	.byte	0x08
	.zero		1


	//   ....[12]....
        /*0188*/ 	.word	0x00000300
        /*018c*/ 	.word	0x000000ff
        /*0190*/ 	.word	0x00000030
        /*0194*/ 	.short	0x0100
        /*0196*/ 	.byte	0x08
	.zero		1


	//   ....[13]....
        /*0198*/ 	.word	0x00000310
        /*019c*/ 	.word	0x000000ff
        /*01a0*/ 	.word	0x00000068
        /*01a4*/ 	.short	0x0100
        /*01a6*/ 	.byte	0x08
	.zero		1


	//   ....[14]....
        /*01a8*/ 	.word	0x00000860
        /*01ac*/ 	.word	0x000000ff
        /*01b0*/ 	.word	0x000000a0
        /*01b4*/ 	.short	0x0100
        /*01b6*/ 	.byte	0x08
	.zero		1


	//   ....[15]....
        /*01b8*/ 	.word	0x000008f0
        /*01bc*/ 	.word	0x000000ff
        /*01c0*/ 	.word	0x000000a8
        /*01c4*/ 	.short	0x0100
        /*01c6*/ 	.byte	0x08
	.zero		1


	//   ....[16]....
        /*01c8*/ 	.word	0x00000940
        /*01cc*/ 	.word	0x000000ff
        /*01d0*/ 	.word	0x00000080
        /*01d4*/ 	.short	0x0100
        /*01d6*/ 	.byte	0x09
	.zero		1


	//   ....[17]....
        /*01d8*/ 	.word	0x00000950
        /*01dc*/ 	.word	0x000000ff
        /*01e0*/ 	.word	0x00000088
        /*01e4*/ 	.short	0x0100
        /*01e6*/ 	.byte	0x09
	.zero		1


	//   ....[18]....
        /*01e8*/ 	.word	0x00000960
        /*01ec*/ 	.word	0x000000ff
        /*01f0*/ 	.word	0x00000090
        /*01f4*/ 	.short	0x0100
        /*01f6*/ 	.byte	0x09
	.zero		1


	//   ....[19]....
        /*01f8*/ 	.word	0x00000970
        /*01fc*/ 	.word	0x000000ff
        /*0200*/ 	.word	0x00000098
        /*0204*/ 	.short	0x0100
        /*0206*/ 	.byte	0x09
	.zero		1


	//   ....[20]....
        /*0208*/ 	.word	0x00001890
        /*020c*/ 	.word	0x000000ff
        /*0210*/ 	.word	0xfffffff8
        /*0214*/ 	.short	0x010a
        /*0216*/ 	.byte	0x2b
	.zero		1


	//   ....[21]....
        /*0218*/ 	.word	0x00001a50
        /*021c*/ 	.word	0x00000003
        /*0220*/ 	.word	0x00000000
        /*0224*/ 	.short	0x010a
        /*0226*/ 	.byte	0x3f
	.zero		1


	//   ....[22]....
        /*0228*/ 	.word	0x00001a90
        /*022c*/ 	.word	0x00000003
        /*0230*/ 	.word	0x00000000
        /*0234*/ 	.short	0x010a
        /*0236*/ 	.byte	0x3f
	.zero		1


	//   ....[23]....
        /*0238*/ 	.word	0x00001f50
        /*023c*/ 	.word	0x000000ff
        /*0240*/ 	.word	0x00000000
        /*0244*/ 	.short	0x010a
        /*0246*/ 	.byte	0x04
	.zero		1


	//   ....[24]....
        /*0248*/ 	.word	0x00001f90
        /*024c*/ 	.word	0x000000ff
        /*0250*/ 	.word	0x00000000
        /*0254*/ 	.short	0x010a
        /*0256*/ 	.byte	0x04
	.zero		1


	//   ....[25]....
        /*0258*/ 	.word	0x000023b0
        /*025c*/ 	.word	0x00000005
        /*0260*/ 	.word	0x00000000
        /*0264*/ 	.short	0x0101
        /*0266*/ 	.byte	0x3f
	.zero		1


	//   ....[26]....
        /*0268*/ 	.word	0x000024c0
        /*026c*/ 	.word	0x00000003
        /*0270*/ 	.word	0x00000000
        /*0274*/ 	.short	0x0101
        /*0276*/ 	.byte	0x30
	.zero		1


	//   ....[27]....
        /*0278*/ 	.word	0x000025f0
        /*027c*/ 	.word	0x00000000
        /*0280*/ 	.word	0x00000000
        /*0284*/ 	.short	0x0101
        /*0286*/ 	.byte	0x3f
	.zero		1


	//   ....[28]....
        /*0288*/ 	.word	0x00002670
        /*028c*/ 	.word	0x000000ff
        /*0290*/ 	.word	0x00000008
        /*0294*/ 	.short	0x010a
        /*0296*/ 	.byte	0x2b
	.zero		1


	//   ....[29]....
        /*0298*/ 	.word	0x000049e0
        /*029c*/ 	.word	0x00000000
        /*02a0*/ 	.word	0x00000000
        /*02a4*/ 	.short	0x0101
        /*02a6*/ 	.byte	0x30
	.zero		1


	//   ....[30]....
        /*02a8*/ 	.word	0x00005400
        /*02ac*/ 	.word	0x0000000b
        /*02b0*/ 	.word	0x00000038
        /*02b4*/ 	.short	0x010a
        /*02b6*/ 	.byte	0x3f
	.zero		1


	//   ....[31]....
        /*02b8*/ 	.word	0x00005900
        /*02bc*/ 	.word	0x00000006
        /*02c0*/ 	.word	0x000000a8
        /*02c4*/ 	.short	0x0101
        /*02c6*/ 	.byte	0x3f
	.zero		1


	//   ....[32]....
        /*02c8*/ 	.word	0x00006010
        /*02cc*/ 	.word	0x00000007
        /*02d0*/ 	.word	0x00000000
        /*02d4*/ 	.short	0x010a
        /*02d6*/ 	.byte	0x3f
	.zero		1


	//   ....[33]....
        /*02d8*/ 	.word	0x00006090
        /*02dc*/ 	.word	0x00000006
        /*02e0*/ 	.word	0x00000000
        /*02e4*/ 	.short	0x010a
        /*02e6*/ 	.byte	0x3f
	.zero		1


	//   ....[34]....
        /*02e8*/ 	.word	0x00006120
        /*02ec*/ 	.word	0x00000007
        /*02f0*/ 	.word	0x00000000
        /*02f4*/ 	.short	0x010a
        /*02f6*/ 	.byte	0x3f
	.zero		1


	//   ....[35]....
        /*02f8*/ 	.word	0x000061b0
        /*02fc*/ 	.word	0x00000006
        /*0300*/ 	.word	0x00000000
        /*0304*/ 	.short	0x010a
        /*0306*/ 	.byte	0x3f
	.zero		1


	//   ....[36]....
        /*0308*/ 	.word	0x00006240
        /*030c*/ 	.word	0x00000007
        /*0310*/ 	.word	0x00000000
        /*0314*/ 	.short	0x010a
        /*0316*/ 	.byte	0x3f
	.zero		1


	//   ....[37]....
        /*0318*/ 	.word	0x000062d0
        /*031c*/ 	.word	0x00000006
        /*0320*/ 	.word	0x00000000
        /*0324*/ 	.short	0x010a
        /*0326*/ 	.byte	0x3f
	.zero		1


	//   ....[38]....
        /*0328*/ 	.word	0x00006360
        /*032c*/ 	.word	0x00000005
        /*0330*/ 	.word	0x00000000
        /*0334*/ 	.short	0x010a
        /*0336*/ 	.byte	0x3f
	.zero		1


	//   ....[39]....
        /*0338*/ 	.word	0x000063d0
        /*033c*/ 	.word	0x00000003
        /*0340*/ 	.word	0xfffffff8
        /*0344*/ 	.short	0x010a
        /*0346*/ 	.byte	0x3f
	.zero		1


	//   ....[40]....
        /*0348*/ 	.word	0x00006420
        /*034c*/ 	.word	0x00000003
        /*0350*/ 	.word	0x00000000
        /*0354*/ 	.short	0x010a
        /*0356*/ 	.byte	0x3f
	.zero		1


	//   ....[41]....
        /*0358*/ 	.word	0x00006480
        /*035c*/ 	.word	0x00000005
        /*0360*/ 	.word	0x00000000
        /*0364*/ 	.short	0x010a
        /*0366*/ 	.byte	0x3f
	.zero		1


	//   ....[42]....
        /*0368*/ 	.word	0x000064e0
        /*036c*/ 	.word	0x00000003
        /*0370*/ 	.word	0x00000008
        /*0374*/ 	.short	0x010a
        /*0376*/ 	.byte	0x3f
	.zero		1


	//   ....[43]....
        /*0378*/ 	.word	0x000065b0
        /*037c*/ 	.word	0x0000000b
        /*0380*/ 	.word	0x00000038
        /*0384*/ 	.short	0x010a
        /*0386*/ 	.byte	0x3f
	.zero		1


	//   ....[44]....
        /*0388*/ 	.word	0x00006680
        /*038c*/ 	.word	0x00000007
        /*0390*/ 	.word	0x00000000
        /*0394*/ 	.short	0x010a
        /*0396*/ 	.byte	0x3f
	.zero		1


	//   ....[45]....
        /*0398*/ 	.word	0x000066d0
        /*039c*/ 	.word	0x00000006
        /*03a0*/ 	.word	0x00000000
        /*03a4*/ 	.short	0x010a
        /*03a6*/ 	.byte	0x3f
	.zero		1


	//   ....[46]....
        /*03a8*/ 	.word	0x00006720
        /*03ac*/ 	.word	0x00000007
        /*03b0*/ 	.word	0x00000000
        /*03b4*/ 	.short	0x010a
        /*03b6*/ 	.byte	0x3f
	.zero		1


	//   ....[47]....
        /*03b8*/ 	.word	0x00006770
        /*03bc*/ 	.word	0x00000006
        /*03c0*/ 	.word	0x00000000
        /*03c4*/ 	.short	0x010a
        /*03c6*/ 	.byte	0x3f
	.zero		1


	//   ....[48]....
        /*03c8*/ 	.word	0x000067c0
        /*03cc*/ 	.word	0x00000007
        /*03d0*/ 	.word	0x00000000
        /*03d4*/ 	.short	0x010a
        /*03d6*/ 	.byte	0x3f
	.zero		1


	//   ....[49]....
        /*03d8*/ 	.word	0x00006810
        /*03dc*/ 	.word	0x00000006
        /*03e0*/ 	.word	0x00000000
        /*03e4*/ 	.short	0x010a
        /*03e6*/ 	.byte	0x3f
	.zero		1


	//----- nvinfo : EIATTR_NUM_MBARRIERS
	.align		4
.L_37:
        /*03e8*/ 	.byte	0x03, 0x38
        /*03ea*/ 	.short	0x0014


	//----- nvinfo : EIATTR_EXIT_INSTR_OFFSETS
	.align		4
        /*03ec*/ 	.byte	0x04, 0x1c
        /*03ee*/ 	.short	(.L_39 - .L_38)


	//   ....[0]....
.L_38:
        /*03f0*/ 	.word	0x00001470


	//   ....[1]....
        /*03f4*/ 	.word	0x000014d0


	//   ....[2]....
        /*03f8*/ 	.word	0x00005020


	//   ....[3]....
        /*03fc*/ 	.word	0x00005050


	//   ....[4]....
        /*0400*/ 	.word	0x000063b0


	//----- nvinfo : EIATTR_MAX_THREADS
	.align		4
.L_39:
        /*0404*/ 	.byte	0x04, 0x05
        /*0406*/ 	.short	(.L_41 - .L_40)
.L_40:
        /*0408*/ 	.word	0x00000180
        /*040c*/ 	.word	0x00000001
        /*0410*/ 	.word	0x00000001


	//----- nvinfo : EIATTR_CRS_STACK_SIZE
	.align		4
.L_41:
        /*0414*/ 	.byte	0x04, 0x1e
        /*0416*/ 	.short	(.L_43 - .L_42)
.L_42:
        /*0418*/ 	.word	0x00000000


	//----- nvinfo : EIATTR_CBANK_PARAM_SIZE
	.align		4
.L_43:
        /*041c*/ 	.byte	0x03, 0x19
        /*041e*/ 	.short	0x0470


	//----- nvinfo : EIATTR_PARAM_CBANK
	.align		4
        /*0420*/ 	.byte	0x04, 0x0a
        /*0422*/ 	.short	(.L_45 - .L_44)
	.align		4
.L_44:
        /*0424*/ 	.word	index@(.nv.constant0._ZN7cutlass13device_kernelINS_4gemm6kernel13GemmUniversalIN4cute5tupleIJiiiiEEENS1_10collective13CollectiveMmaINS1_34MainloopSm90TmaGmmaWarpSpecializedILi7ENS5_IJNS4_1CILi2EEENSA_ILi4EEENSA_ILi1EEEEEENS1_32KernelTmaWarpSpecializedPingpongEEENS5_IJNSA_ILi64EEESH_SH_EEENS_10tfloat32_tENS5_IJlSD_lEEESJ_SK_NS4_8TiledMMAINS4_8MMA_AtomIJNS4_4SM904GMMA29MMA_64x64x8_F32TF32TF32_SS_TNILNSO_7ScaleInE1ELSQ_1EEEEEENS4_6LayoutINS5_IJSD_SD_SD_EEENS5_IJNSA_ILi0EEESV_SV_EEEEENS5_IJNS4_10UnderscoreESY_SY_EEEEENS4_23SM90_TMA_LOAD_MULTICASTENS4_14ComposedLayoutINS4_7SwizzleILi3ELi4ELi3EEENS4_18smem_ptr_flag_bitsILi32EEENST_INS5_IJNSA_ILi8EEENSA_ILi32EEEEEENS5_IJS18_SD_EEEEEEEvNS4_8identityES11_S1C_vS1D_EENS_8epilogue10collective6detail29Sm90TmaWarpSpecializedAdapterINS1G_15DefaultEpilogueISJ_SK_SK_NS1F_6thread17LinearCombinationISJ_Li1EffLNS1K_9ScaleType4KindE0ELNS_15FloatRoundStyleE2ESJ_EENS1_15EpilogueDefaultEEEEEvvEEEEvNT_6ParamsE)
        /*0428*/ 	.short	0x0210
        /*042a*/ 	.short	0x0470


	//----- nvinfo : EIATTR_SW_WAR
	.align		4
.L_45:
        /*042c*/ 	.byte	0x04, 0x36
        /*042e*/ 	.short	(.L_47 - .L_46)
.L_46:
        /*0430*/ 	.word	0x00000008
.L_47:


//--------------------- .nv.callgraph             --------------------------
	.section	.nv.callgraph,"",@"SHT_CUDA_CALLGRAPH"
	.align	4
	.sectionentsize	8
	.align		4
        /*0000*/ 	.word	0x00000000
	.align		4
        /*0004*/ 	.word	0xffffffff
	.align		4
        /*0008*/ 	.word	index@(_ZN7cutlass13device_kernelINS_4gemm6kernel13GemmUniversalIN4cute5tupleIJiiiiEEENS1_10collective13CollectiveMmaINS1_34MainloopSm90TmaGmmaWarpSpecializedILi7ENS5_IJNS4_1CILi2EEENSA_ILi4EEENSA_ILi1EEEEEENS1_32KernelTmaWarpSpecializedPingpongEEENS5_IJNSA_ILi64EEESH_SH_EEENS_10tfloat32_tENS5_IJlSD_lEEESJ_SK_NS4_8TiledMMAINS4_8MMA_AtomIJNS4_4SM904GMMA29MMA_64x64x8_F32TF32TF32_SS_TNILNSO_7ScaleInE1ELSQ_1EEEEEENS4_6LayoutINS5_IJSD_SD_SD_EEENS5_IJNSA_ILi0EEESV_SV_EEEEENS5_IJNS4_10UnderscoreESY_SY_EEEEENS4_23SM90_TMA_LOAD_MULTICASTENS4_14ComposedLayoutINS4_7SwizzleILi3ELi4ELi3EEENS4_18smem_ptr_flag_bitsILi32EEENST_INS5_IJNSA_ILi8EEENSA_ILi32EEEEEENS5_IJS18_SD_EEEEEEEvNS4_8identityES11_S1C_vS1D_EENS_8epilogue10collective6detail29Sm90TmaWarpSpecializedAdapterINS1G_15DefaultEpilogueISJ_SK_SK_NS1F_6thread17LinearCombinationISJ_Li1EffLNS1K_9ScaleType4KindE0ELNS_15FloatRoundStyleE2ESJ_EENS1_15EpilogueDefaultEEEEEvvEEEEvNT_6ParamsE)
	.align		4
        /*000c*/ 	.word	index@(__assertfail)
	.align		4
        /*0010*/ 	.word	0x00000000
	.align		4
        /*0014*/ 	.word	0xfffffffe
	.align		4
        /*0018*/ 	.word	0x00000000
	.align		4
        /*001c*/ 	.word	0xfffffffd
	.align		4
        /*0020*/ 	.word	0x00000000
	.align		4
        /*0024*/ 	.word	0xfffffffc


//--------------------- .nv.constant4             --------------------------
	.section	.nv.constant4,"a",@progbits
	.align	8
	.align		8
.nv.constant4:
        /*0000*/ 	.dword	__assertfail
	.align		8
        /*0008*/ 	.dword	__unnamed_1
	.align		8
        /*0010*/ 	.dword	_ZN40_INTERNAL_7826cae4_4_k_cu_ba71eb91_239494cuda3std3__45__cpo5beginE
	.align		8
        /*0018*/ 	.dword	_ZN40_INTERNAL_7826cae4_4_k_cu_ba71eb91_239494cuda3std3__45__cpo3endE
	.align		8
        /*0020*/ 	.dword	_ZN40_INTERNAL_7826cae4_4_k_cu_ba71eb91_239494cuda3std3__45__cpo6cbeginE
	.align		8
        /*0028*/ 	.dword	_ZN40_INTERNAL_7826cae4_4_k_cu_ba71eb91_239494cuda3std3__45__cpo4cendE
	.align		8
        /*0030*/ 	.dword	_ZN40_INTERNAL_7826cae4_4_k_cu_ba71eb91_239494cuda3std3__442_GLOBAL__N__7826cae4_4_k_cu_ba71eb91_239496ignoreE
	.align		8
        /*0038*/ 	.dword	_ZN40_INTERNAL_7826cae4_4_k_cu_ba71eb91_239494cuda3std3__419piecewise_constructE
	.align		8
        /*0040*/ 	.dword	_ZN40_INTERNAL_7826cae4_4_k_cu_ba71eb91_239494cuda3std3__48in_placeE
	.align		8
        /*0048*/ 	.dword	_ZN40_INTERNAL_7826cae4_4_k_cu_ba71eb91_239494cuda3std6ranges3__45__cpo4swapE
	.align		8
        /*0050*/ 	.dword	_ZN40_INTERNAL_7826cae4_4_k_cu_ba71eb91_239494cuda3std6ranges3__45__cpo9iter_moveE
	.align		8
        /*0058*/ 	.dword	_ZN40_INTERNAL_7826cae4_4_k_cu_ba71eb91_239494cute7productE
	.align		8
        /*0060*/ 	.dword	_ZN40_INTERNAL_7826cae4_4_k_cu_ba71eb91_239494cute1_E
	.align		8
        /*0068*/ 	.dword	$str$22
	.align		8
        /*0070*/ 	.dword	$str$23


//--------------------- .text._ZN7cutlass13device_kernelINS_4gemm6kernel13GemmUniversalIN4cute5tupleIJiiiiEEENS1_10collective13CollectiveMmaINS1_34MainloopSm90TmaGmmaWarpSpecializedILi7ENS5_IJNS4_1CILi2EEENSA_ILi4EEENSA_ILi1EEEEEENS1_32KernelTmaWarpSpecializedPingpongEEENS5_IJNSA_ILi64EEESH_SH_EEENS_10tfloat32_tENS5_IJlSD_lEEESJ_SK_NS4_8TiledMMAINS4_8MMA_AtomIJNS4_4SM904GMMA29MMA_64x64x8_F32TF32TF32_SS_TNILNSO_7ScaleInE1ELSQ_1EEEEEENS4_6LayoutINS5_IJSD_SD_SD_EEENS5_IJNSA_ILi0EEESV_SV_EEEEENS5_IJNS4_10UnderscoreESY_SY_EEEEENS4_23SM90_TMA_LOAD_MULTICASTENS4_14ComposedLayoutINS4_7SwizzleILi3ELi4ELi3EEENS4_18smem_ptr_flag_bitsILi32EEENST_INS5_IJNSA_ILi8EEENSA_ILi32EEEEEENS5_IJS18_SD_EEEEEEEvNS4_8identityES11_S1C_vS1D_EENS_8epilogue10collective6detail29Sm90TmaWarpSpecializedAdapterINS1G_15DefaultEpilogueISJ_SK_SK_NS1F_6thread17LinearCombinationISJ_Li1EffLNS1K_9ScaleType4KindE0ELNS_15FloatRoundStyleE2ESJ_EENS1_15EpilogueDefaultEEEEEvvEEEEvNT_6ParamsE --------------------------
	.section	.text._ZN7cutlass13device_kernelINS_4gemm6kernel13GemmUniversalIN4cute5tupleIJiiiiEEENS1_10collective13CollectiveMmaINS1_34MainloopSm90TmaGmmaWarpSpecializedILi7ENS5_IJNS4_1CILi2EEENSA_ILi4EEENSA_ILi1EEEEEENS1_32KernelTmaWarpSpecializedPingpongEEENS5_IJNSA_ILi64EEESH_SH_EEENS_10tfloat32_tENS5_IJlSD_lEEESJ_SK_NS4_8TiledMMAINS4_8MMA_AtomIJNS4_4SM904GMMA29MMA_64x64x8_F32TF32TF32_SS_TNILNSO_7ScaleInE1ELSQ_1EEEEEENS4_6LayoutINS5_IJSD_SD_SD_EEENS5_IJNSA_ILi0EEESV_SV_EEEEENS5_IJNS4_10UnderscoreESY_SY_EEEEENS4_23SM90_TMA_LOAD_MULTICASTENS4_14ComposedLayoutINS4_7SwizzleILi3ELi4ELi3EEENS4_18smem_ptr_flag_bitsILi32EEENST_INS5_IJNSA_ILi8EEENSA_ILi32EEEEEENS5_IJS18_SD_EEEEEEEvNS4_8identityES11_S1C_vS1D_EENS_8epilogue10collective6detail29Sm90TmaWarpSpecializedAdapterINS1G_15DefaultEpilogueISJ_SK_SK_NS1F_6thread17LinearCombinationISJ_Li1EffLNS1K_9ScaleType4KindE0ELNS_15FloatRoundStyleE2ESJ_EENS1_15EpilogueDefaultEEEEEvvEEEEvNT_6ParamsE,"ax",@progbits
	.align	128
.text._ZN7cutlass13device_kernelINS_4gemm6kernel13GemmUniversalIN4cute5tupleIJiiiiEEENS1_10collective13CollectiveMmaINS1_34MainloopSm90TmaGmmaWarpSpecializedILi7ENS5_IJNS4_1CILi2EEENSA_ILi4EEENSA_ILi1EEEEEENS1_32KernelTmaWarpSpecializedPingpongEEENS5_IJNSA_ILi64EEESH_SH_EEENS_10tfloat32_tENS5_IJlSD_lEEESJ_SK_NS4_8TiledMMAINS4_8MMA_AtomIJNS4_4SM904GMMA29MMA_64x64x8_F32TF32TF32_SS_TNILNSO_7ScaleInE1ELSQ_1EEEEEENS4_6LayoutINS5_IJSD_SD_SD_EEENS5_IJNSA_ILi0EEESV_SV_EEEEENS5_IJNS4_10UnderscoreESY_SY_EEEEENS4_23SM90_TMA_LOAD_MULTICASTENS4_14ComposedLayoutINS4_7SwizzleILi3ELi4ELi3EEENS4_18smem_ptr_flag_bitsILi32EEENST_INS5_IJNSA_ILi8EEENSA_ILi32EEEEEENS5_IJS18_SD_EEEEEEEvNS4_8identityES11_S1C_vS1D_EENS_8epilogue10collective6detail29Sm90TmaWarpSpecializedAdapterINS1G_15DefaultEpilogueISJ_SK_SK_NS1F_6thread17LinearCombinationISJ_Li1EffLNS1K_9ScaleType4KindE0ELNS_15FloatRoundStyleE2ESJ_EENS1_15EpilogueDefaultEEEEEvvEEEEvNT_6ParamsE:
        .type           _ZN7cutlass13device_kernelINS_4gemm6kernel13GemmUniversalIN4cute5tupleIJiiiiEEENS1_10collective13CollectiveMmaINS1_34MainloopSm90TmaGmmaWarpSpecializedILi7ENS5_IJNS4_1CILi2EEENSA_ILi4EEENSA_ILi1EEEEEENS1_32KernelTmaWarpSpecializedPingpongEEENS5_IJNSA_ILi64EEESH_SH_EEENS_10tfloat32_tENS5_IJlSD_lEEESJ_SK_NS4_8TiledMMAINS4_8MMA_AtomIJNS4_4SM904GMMA29MMA_64x64x8_F32TF32TF32_SS_TNILNSO_7ScaleInE1ELSQ_1EEEEEENS4_6LayoutINS5_IJSD_SD_SD_EEENS5_IJNSA_ILi0EEESV_SV_EEEEENS5_IJNS4_10UnderscoreESY_SY_EEEEENS4_23SM90_TMA_LOAD_MULTICASTENS4_14ComposedLayoutINS4_7SwizzleILi3ELi4ELi3EEENS4_18smem_ptr_flag_bitsILi32EEENST_INS5_IJNSA_ILi8EEENSA_ILi32EEEEEENS5_IJS18_SD_EEEEEEEvNS4_8identityES11_S1C_vS1D_EENS_8epilogue10collective6detail29Sm90TmaWarpSpecializedAdapterINS1G_15DefaultEpilogueISJ_SK_SK_NS1F_6thread17LinearCombinationISJ_Li1EffLNS1K_9ScaleType4KindE0ELNS_15FloatRoundStyleE2ESJ_EENS1_15EpilogueDefaultEEEEEvvEEEEvNT_6ParamsE,@function
        .size           _ZN7cutlass13device_kernelINS_4gemm6kernel13GemmUniversalIN4cute5tupleIJiiiiEEENS1_10collective13CollectiveMmaINS1_34MainloopSm90TmaGmmaWarpSpecializedILi7ENS5_IJNS4_1CILi2EEENSA_ILi4EEENSA_ILi1EEEEEENS1_32KernelTmaWarpSpecializedPingpongEEENS5_IJNSA_ILi64EEESH_SH_EEENS_10tfloat32_tENS5_IJlSD_lEEESJ_SK_NS4_8TiledMMAINS4_8MMA_AtomIJNS4_4SM904GMMA29MMA_64x64x8_F32TF32TF32_SS_TNILNSO_7ScaleInE1ELSQ_1EEEEEENS4_6LayoutINS5_IJSD_SD_SD_EEENS5_IJNSA_ILi0EEESV_SV_EEEEENS5_IJNS4_10UnderscoreESY_SY_EEEEENS4_23SM90_TMA_LOAD_MULTICASTENS4_14ComposedLayoutINS4_7SwizzleILi3ELi4ELi3EEENS4_18smem_ptr_flag_bitsILi32EEENST_INS5_IJNSA_ILi8EEENSA_ILi32EEEEEENS5_IJS18_SD_EEEEEEEvNS4_8identityES11_S1C_vS1D_EENS_8epilogue10collective6detail29Sm90TmaWarpSpecializedAdapterINS1G_15DefaultEpilogueISJ_SK_SK_NS1F_6thread17LinearCombinationISJ_Li1EffLNS1K_9ScaleType4KindE0ELNS_15FloatRoundStyleE2ESJ_EENS1_15EpilogueDefaultEEEEEvvEEEEvNT_6ParamsE,(.L_x_145 - _ZN7cutlass13device_kernelINS_4gemm6kernel13GemmUniversalIN4cute5tupleIJiiiiEEENS1_10collective13CollectiveMmaINS1_34MainloopSm90TmaGmmaWarpSpecializedILi7ENS5_IJNS4_1CILi2EEENSA_ILi4EEENSA_ILi1EEEEEENS1_32KernelTmaWarpSpecializedPingpongEEENS5_IJNSA_ILi64EEESH_SH_EEENS_10tfloat32_tENS5_IJlSD_lEEESJ_SK_NS4_8TiledMMAINS4_8MMA_AtomIJNS4_4SM904GMMA29MMA_64x64x8_F32TF32TF32_SS_TNILNSO_7ScaleInE1ELSQ_1EEEEEENS4_6LayoutINS5_IJSD_SD_SD_EEENS5_IJNSA_ILi0EEESV_SV_EEEEENS5_IJNS4_10UnderscoreESY_SY_EEEEENS4_23SM90_TMA_LOAD_MULTICASTENS4_14ComposedLayoutINS4_7SwizzleILi3ELi4ELi3EEENS4_18smem_ptr_flag_bitsILi32EEENST_INS5_IJNSA_ILi8EEENSA_ILi32EEEEEENS5_IJS18_SD_EEEEEEEvNS4_8identityES11_S1C_vS1D_EENS_8epilogue10collective6detail29Sm90TmaWarpSpecializedAdapterINS1G_15DefaultEpilogueISJ_SK_SK_NS1F_6thread17LinearCombinationISJ_Li1EffLNS1K_9ScaleType4KindE0ELNS_15FloatRoundStyleE2ESJ_EENS1_15EpilogueDefaultEEEEEvvEEEEvNT_6ParamsE)
        .other          _ZN7cutlass13device_kernelINS_4gemm6kernel13GemmUniversalIN4cute5tupleIJiiiiEEENS1_10collective13CollectiveMmaINS1_34MainloopSm90TmaGmmaWarpSpecializedILi7ENS5_IJNS4_1CILi2EEENSA_ILi4EEENSA_ILi1EEEEEENS1_32KernelTmaWarpSpecializedPingpongEEENS5_IJNSA_ILi64EEESH_SH_EEENS_10tfloat32_tENS5_IJlSD_lEEESJ_SK_NS4_8TiledMMAINS4_8MMA_AtomIJNS4_4SM904GMMA29MMA_64x64x8_F32TF32TF32_SS_TNILNSO_7ScaleInE1ELSQ_1EEEEEENS4_6LayoutINS5_IJSD_SD_SD_EEENS5_IJNSA_ILi0EEESV_SV_EEEEENS5_IJNS4_10UnderscoreESY_SY_EEEEENS4_23SM90_TMA_LOAD_MULTICASTENS4_14ComposedLayoutINS4_7SwizzleILi3ELi4ELi3EEENS4_18smem_ptr_flag_bitsILi32EEENST_INS5_IJNSA_ILi8EEENSA_ILi32EEEEEENS5_IJS18_SD_EEEEEEEvNS4_8identityES11_S1C_vS1D_EENS_8epilogue10collective6detail29Sm90TmaWarpSpecializedAdapterINS1G_15DefaultEpilogueISJ_SK_SK_NS1F_6thread17LinearCombinationISJ_Li1EffLNS1K_9ScaleType4KindE0ELNS_15FloatRoundStyleE2ESJ_EENS1_15EpilogueDefaultEEEEEvvEEEEvNT_6ParamsE,@"STO_CUDA_ENTRY STV_DEFAULT"
_ZN7cutlass13device_kernelINS_4gemm6kernel13GemmUniversalIN4cute5tupleIJiiiiEEENS1_10collective13CollectiveMmaINS1_34MainloopSm90TmaGmmaWarpSpecializedILi7ENS5_IJNS4_1CILi2EEENSA_ILi4EEENSA_ILi1EEEEEENS1_32KernelTmaWarpSpecializedPingpongEEENS5_IJNSA_ILi64EEESH_SH_EEENS_10tfloat32_tENS5_IJlSD_lEEESJ_SK_NS4_8TiledMMAINS4_8MMA_AtomIJNS4_4SM904GMMA29MMA_64x64x8_F32TF32TF32_SS_TNILNSO_7ScaleInE1ELSQ_1EEEEEENS4_6LayoutINS5_IJSD_SD_SD_EEENS5_IJNSA_ILi0EEESV_SV_EEEEENS5_IJNS4_10UnderscoreESY_SY_EEEEENS4_23SM90_TMA_LOAD_MULTICASTENS4_14ComposedLayoutINS4_7SwizzleILi3ELi4ELi3EEENS4_18smem_ptr_flag_bitsILi32EEENST_INS5_IJNSA_ILi8EEENSA_ILi32EEEEEENS5_IJS18_SD_EEEEEEEvNS4_8identityES11_S1C_vS1D_EENS_8epilogue10collective6detail29Sm90TmaWarpSpecializedAdapterINS1G_15DefaultEpilogueISJ_SK_SK_NS1F_6thread17LinearCombinationISJ_Li1EffLNS1K_9ScaleType4KindE0ELNS_15FloatRoundStyleE2ESJ_EENS1_15EpilogueDefaultEEEEEvvEEEEvNT_6ParamsE:
[----:B------:R-:W0:Y:S02]  /*0000*/  LDC R1, c[0x0][0x28] ;  /* 0x00000a00ff017b82 */ /* 0x000e240000000800 */
[----:B0-----:R-:W-:Y:S01]  /*0010*/  VIADD R1, R1, 0xfffffff8 ;  /* 0xfffffff801017836 */ /* 0x001fe20000000000 */
[----:B------:R-:W0:Y:S01]  /*0020*/  S2R R4, SR_TID.X ;  /* 0x0000000000047919 */ /* 0x000e220000002100 */
[----:B------:R-:W-:Y:S01]  /*0030*/  ELECT P0, URZ, PT ;  /* 0x00000000003f782f */ /* 0x000fe20003800000 */
[----:B------:R-:W-:Y:S01]  /*0040*/  BSSY B0, `(.L_x_0) ;  /* 0x000000f000007945 */ /* 0x000fe20003800000 */
[--C-:B0-----:R-:W-:Y:S02]  /*0050*/  SHF.R.U32.HI R0, RZ, 0x5, R4.reuse ;  /* 0x00000005ff007819 */ /* 0x101fe40000011604 */
[----:B------:R-:W-:-:S03]  /*0060*/  SHF.R.U32.HI R7, RZ, 0x7, R4 ;  /* 0x00000007ff077819 */ /* 0x000fc60000011604 */
[----:B------:R-:W0:Y:S04]  /*0070*/  SHFL.IDX PT, R2, R0, RZ, 0x1f ;  /* 0x00001fff00027589 */ /* 0x000e2800000e0000 */
[----:B------:R1:W2:Y:S01]  /*0080*/  SHFL.IDX PT, R10, R7, RZ, 0x1f ;  /* 0x00001fff070a7589 */ /* 0x0002a200000e0000 */
[----:B0-----:R-:W-:-:S13]  /*0090*/  ISETP.NE.OR P0, PT, R2, RZ, !P0 ;  /* 0x000000ff0200720c */ /* 0x001fda0004705670 */
[----:B-12---:R-:W-:Y:S05]  /*00a0*/  @P0 BRA `(.L_x_1) ;  /* 0x0000000000200947 */ /* 0x006fea0003800000 */
[----:B------:R-:W-:Y:S02]  /*00b0*/  ULDC.64 UR4, c[0x0][0x198] ;  /* 0x0000660000047ab9 */ /* 0x000fe40000000a00 */
[----:B------:R-:W-:Y:S02]  /*00c0*/  UIADD3 UR6, UP0, UR4, 0xf0, URZ ;  /* 0x000000f004067890 */ /* 0x000fe4000ff1e03f */
[----:B------:R-:W-:Y:S02]  /*00d0*/  UIADD3 UR4, UP1, UR4, 0x1f0, URZ ;  /* 0x000001f004047890 */ /* 0x000fe4000ff3e03f */
[----:B------:R-:W-:Y:S02]  /*00e0*/  UIADD3.X UR7, URZ, UR5, URZ, UP0, !UPT ;  /* 0x000000053f077290 */ /* 0x000fe400087fe43f */
[----:B------:R-:W-:-:S07]  /*00f0*/  UIADD3.X UR5, URZ, UR5, URZ, UP1, !UPT ;  /* 0x000000053f057290 */ /* 0x000fce0008ffe43f */
[----:B------:R0:W-:Y:S02]  /*0100*/  UTMACCTL.PF [UR6] ;  /* 0x00000000060079b9 */ /* 0x0001e40008040000 */
[----:B------:R0:W-:Y:S02]  /*0110*/  UTMACCTL.PF [UR4] ;  /* 0x00000000040079b9 */ /* 0x0001e40008040000 */
[----:B0-----:R-:W-:Y:S01]  /*0120*/  NOP ;  /* 0x0000000000007918 */ /* 0x001fe20000000000 */
.L_x_1:
[----:B------:R-:W-:Y:S05]  /*0130*/  BSYNC B0 ;  /* 0x0000000000007941 */ /* 0x000fea0003800000 */
.L_x_0:
[----:B------:R-:W0:Y:S02]  /*0140*/  SHFL.IDX PT, R9, R0, RZ, 0x1f ;  /* 0x00001fff00097589 */ /* 0x000e2400000e0000 */
[----:B0-----:R-:W-:-:S13]  /*0150*/  ISETP.NE.AND P0, PT, R9, RZ, PT ;  /* 0x000000ff0900720c */ /* 0x001fda0003f05270 */
[----:B------:R-:W-:Y:S05]  /*0160*/  @P0 BRA `(.L_x_2) ;  /* 0x0000000000700947 */ /* 0x000fea0003800000 */
[----:B------:R-:W0:Y:S01]  /*0170*/  S2UR UR8, SR_CgaCtaId ;  /* 0x00000000000879c3 */ /* 0x000e220000008800 */
[----:B------:R-:W-:Y:S01]  /*0180*/  UMOV UR4, 0x400 ;  /* 0x0000040000047882 */ /* 0x000fe20000000000 */
[----:B------:R-:W-:Y:S01]  /*0190*/  UMOV UR5, 0x1 ;  /* 0x0000000100057882 */ /* 0x000fe20000000000 */
[----:B------:R-:W-:Y:S01]  /*01a0*/  UMOV UR6, 0x5 ;  /* 0x0000000500067882 */ /* 0x000fe20000000000 */
[----:B------:R-:W-:Y:S01]  /*01b0*/  ELECT P0, URZ, PT ;  /* 0x00000000003f782f */ /* 0x000fe20003800000 */
[----:B------:R-:W-:-:S04]  /*01c0*/  UIADD3 UR6, -UR6, 0x100000, URZ ;  /* 0x0010000006067890 */ /* 0x000fc8000fffe13f */
[----:B------:R-:W-:Y:S02]  /*01d0*/  USHF.L.U32 UR7, UR6, 0xb, URZ ;  /* 0x0000000b06077899 */ /* 0x000fe4000800063f */
[----:B------:R-:W-:Y:S02]  /*01e0*/  USHF.L.U32 UR6, UR6, 0x1, URZ ;  /* 0x0000000106067899 */ /* 0x000fe4000800063f */
[----:B0-----:R-:W-:Y:S02]  /*01f0*/  ULEA UR8, UR8, UR4, 0x18 ;  /* 0x0000000408087291 */ /* 0x001fe4000f8ec03f */
[----:B------:R-:W-:-:S04]  /*0200*/  UIADD3 UR4, -UR5, 0x100000, URZ ;  /* 0x0010000005047890 */ /* 0x000fc8000fffe13f */
[----:B------:R-:W-:Y:S02]  /*0210*/  USHF.L.U32 UR5, UR4, 0xb, URZ ;  /* 0x0000000b04057899 */ /* 0x000fe4000800063f */
[----:B------:R-:W-:Y:S01]  /*0220*/  USHF.L.U32 UR4, UR4, 0x1, URZ ;  /* 0x0000000104047899 */ /* 0x000fe2000800063f */
[----:B------:R-:W0:Y:S11]  /*0230*/  FENCE.VIEW.ASYNC.S ;  /* 0x00000000000073c6 */ /* 0x000e360000000000 */
[----:B0-----:R0:W1:Y:S01]  /*0240*/  SYNCS.EXCH.64 URZ, [UR8], UR4 ;  /* 0x00000004083f75b2 */ /* 0x0010620008000100 */
[----:B------:R0:W2:Y:S01]  /*0250*/  SYNCS.EXCH.64 URZ, [UR8+0x38], UR6 ;  /* 0x00003806083f75b2 */ /* 0x0000a20008000100 */
[----:B------:R0:W3:Y:S01]  /*0260*/  SYNCS.EXCH.64 URZ, [UR8+0x8], UR4 ;  /* 0x00000804083f75b2 */ /* 0x0000e20008000100 */
[----:B------:R0:W4:Y:S01]  /*0270*/  SYNCS.EXCH.64 URZ, [UR8+0x40], UR6 ;  /* 0x00004006083f75b2 */ /* 0x0001220008000100 */
[----:B------:R0:W0:Y:S01]  /*0280*/  SYNCS.EXCH.64 URZ, [UR8+0x10], UR4 ;  /* 0x00001004083f75b2 */ /* 0x0000220008000100 */
        /* <DEDUP_REMOVED lines=9> */
[----:B------:R-:W-:Y:S01]  /*0320*/  NOP ;  /* 0x0000000000007918 */ /* 0x000fe20000000000 */
.L_x_2:
[----:B------:R-:W5:Y:S01]  /*0330*/  SHFL.IDX PT, R12, R0, RZ, 0x1f ;  /* 0x00001fff000c7589 */ /* 0x000f6200000e0000 */
[----:B------:R-:W1:Y:S01]  /*0340*/  S2UR UR12, SR_CTAID.X ;  /* 0x00000000000c79c3 */ /* 0x000e620000002500 */
[----:B------:R-:W-:Y:S02]  /*0350*/  SHF.R.S32.HI R3, RZ, 0x1f, R4 ;  /* 0x0000001fff037819 */ /* 0x000fe40000011404 */
[----:B------:R-:W-:Y:S01]  /*0360*/  ELECT P0, URZ, PT ;  /* 0x00000000003f782f */ /* 0x000fe20003800000 */
[----:B------:R-:W2:Y:S01]  /*0370*/  SHFL.IDX PT, R11, R0, RZ, 0x1f ;  /* 0x00001fff000b7589 */ /* 0x000ea200000e0000 */
[----:B0-----:R-:W-:Y:S01]  /*0380*/  ULDC UR4, c[0x0][0x150] ;  /* 0x0000540000047ab9 */ /* 0x001fe20000000800 */
[----:B------:R-:W-:Y:S02]  /*0390*/  LEA.HI R3, R3, R4, RZ, 0x7 ;  /* 0x0000000403037211 */ /* 0x000fe400078f38ff */
[----:B------:R-:W-:Y:S01]  /*03a0*/  ELECT P1, URZ, PT ;  /* 0x00000000003f782f */ /* 0x000fe20003820000 */
[----:B------:R-:W0:Y:S01]  /*03b0*/  S2R R6, SR_CTAID.Y ;  /* 0x0000000000067919 */ /* 0x000e220000002600 */
[----:B------:R-:W3:Y:S01]  /*03c0*/  LDC R14, c[0x0][0x144] ;  /* 0x00005100ff0e7b82 */ /* 0x000ee20000000800 */
[----:B------:R-:W-:Y:S01]  /*03d0*/  LOP3.LUT R3, R3, 0xffffff80, RZ, 0xc0, !PT ;  /* 0xffffff8003037812 */ /* 0x000fe200078ec0ff */
[----:B------:R-:W-:Y:S01]  /*03e0*/  UMOV UR11, 0x80 ;  /* 0x00000080000b7882 */ /* 0x000fe20000000000 */
[----:B------:R-:W4:Y:S01]  /*03f0*/  SHFL.IDX PT, R16, R7, RZ, 0x1f ;  /* 0x00001fff07107589 */ /* 0x000f2200000e0000 */
[----:B------:R-:W-:Y:S01]  /*0400*/  NOP ;  /* 0x0000000000007918 */ /* 0x000fe20000000000 */
[----:B------:R-:W-:Y:S01]  /*0410*/  NOP ;  /* 0x0000000000007918 */ /* 0x000fe20000000000 */
[----:B------:R-:W-:Y:S01]  /*0420*/  IMAD.IADD R5, R4, 0x1, -R3 ;  /* 0x0000000104057824 */ /* 0x000fe200078e0a03 */
[C---:B------:R-:W-:Y:S01]  /*0430*/  ISETP.NE.AND P4, PT, R10.reuse, RZ, PT ;  /* 0x000000ff0a00720c */ /* 0x040fe20003f85270 */
[----:B------:R-:W4:Y:S01]  /*0440*/  LDC R15, c[0x0][0x140] ;  /* 0x00005000ff0f7b82 */ /* 0x000f220000000800 */
[----:B------:R-:W-:-:S02]  /*0450*/  VIADD R36, R10, 0xffffffff ;  /* 0xffffffff0a247836 */ /* 0x000fc40000000000 */
[----:B------:R-:W-:Y:S01]  /*0460*/  SHF.R.S32.HI R8, RZ, 0x1f, R5 ;  /* 0x0000001fff087819 */ /* 0x000fe20000011405 */
[----:B------:R-:W-:Y:S02]  /*0470*/  IMAD.MOV.U32 R57, RZ, RZ, 0x1 ;  /* 0x00000001ff397424 */ /* 0x000fe400078e00ff */
[----:B------:R-:W-:Y:S02]  /*0480*/  ISETP.GE.U32.AND P6, PT, R36, 0x2, PT ;  /* 0x000000022400780c */ /* 0x000fe40003fc6070 */
[----:B-----5:R-:W-:Y:S01]  /*0490*/  ISETP.NE.OR P0, PT, R12, RZ, !P0 ;  /* 0x000000ff0c00720c */ /* 0x020fe20004705670 */
[----:B------:R-:W5:Y:S01]  /*04a0*/  LDC R25, c[0x0][0x148] ;  /* 0x00005200ff197b82 */ /* 0x000f620000000800 */
[----:B-1----:R-:W-:Y:S02]  /*04b0*/  I2FP.F32.U32 R12, UR12 ;  /* 0x0000000c000c7c45 */ /* 0x002fe40008201000 */
[----:B------:R-:W-:Y:S02]  /*04c0*/  LEA.HI R3, R8, R5, RZ, 0x3 ;  /* 0x0000000508037211 */ /* 0x000fe400078f18ff */
[----:B--2---:R-:W-:Y:S01]  /*04d0*/  ISETP.NE.OR P1, PT, R11, RZ, !P1 ;  /* 0x000000ff0b00720c */ /* 0x004fe20004f25670 */
[----:B------:R-:W-:Y:S01]  /*04e0*/  FMUL R13, R12, UR4 ;  /* 0x000000040c0d7c20 */ /* 0x000fe20008400000 */
[--C-:B------:R-:W-:Y:S01]  /*04f0*/  SHF.R.S32.HI R0, RZ, 0x3, R3.reuse ;  /* 0x00000003ff007819 */ /* 0x100fe20000011403 */
[----:B------:R-:W-:Y:S01]  /*0500*/  ULDC UR4, c[0x0][0x154] ;  /* 0x0000550000047ab9 */ /* 0x000fe20000000800 */
[----:B------:R-:W-:-:S02]  /*0510*/  SHF.R.S32.HI R3, RZ, 0x1f, R3 ;  /* 0x0000001fff037819 */ /* 0x000fc40000011403 */
[----:B------:R-:W-:Y:S01]  /*0520*/  SHF.R.S32.HI R12, RZ, 0x1f, R9 ;  /* 0x0000001fff0c7819 */ /* 0x000fe20000011409 */
[----:B------:R-:W1:Y:S01]  /*0530*/  F2I.U32.TRUNC.NTZ R13, R13 ;  /* 0x0000000d000d7305 */ /* 0x000e62000020f000 */
[----:B------:R-:W-:Y:S01]  /*0540*/  LEA.HI R11, R3, R0, RZ, 0x2 ;  /* 0x00000000030b7211 */ /* 0x000fe200078f10ff */
[----:B------:R-:W-:Y:S01]  /*0550*/  VOTEU.ALL UP1, P0 ;  /* 0x00000000003f7886 */ /* 0x000fe20000020000 */
[----:B------:R-:W-:Y:S01]  /*0560*/  LEA.HI R12, R12, R9, RZ, 0x2 ;  /* 0x000000090c0c7211 */ /* 0x000fe200078f10ff */
[----:B------:R-:W-:Y:S01]  /*0570*/  VOTEU.ALL UP0, P0 ;  /* 0x00000000003f7886 */ /* 0x000fe20000000000 */
[----:B------:R-:W-:Y:S01]  /*0580*/  SHF.R.S32.HI R3, RZ, 0x1f, R2 ;  /* 0x0000001fff037819 */ /* 0x000fe20000011402 */
[----:B------:R-:W-:Y:S01]  /*0590*/  VOTEU.ALL UP2, P1 ;  /* 0x00000000003f7886 */ /* 0x000fe20000840000 */
[----:B------:R-:W-:Y:S01]  /*05a0*/  LOP3.LUT R11, R11, 0xfffffffc, RZ, 0xc0, !PT ;  /* 0xfffffffc0b0b7812 */ /* 0x000fe200078ec0ff */
[----:B------:R-:W2:Y:S01]  /*05b0*/  @!UP1 S2UR UR7, SR_CgaCtaId ;  /* 0x00000000000799c3 */ /* 0x000ea20000008800 */
[----:B------:R-:W-:Y:S01]  /*05c0*/  LOP3.LUT R12, R12, 0x3ffffffc, RZ, 0xc0, !PT ;  /* 0x3ffffffc0c0c7812 */ /* 0x000fe200078ec0ff */
[----:B------:R-:W-:Y:S01]  /*05d0*/  @!UP1 UMOV UR6, 0x400 ;  /* 0x0000040000069882 */ /* 0x000fe20000000000 */
[----:B------:R-:W-:Y:S01]  /*05e0*/  LEA.HI R3, R3, R2, RZ, 0x2 ;  /* 0x0000000203037211 */ /* 0x000fe200078f10ff */
[----:B------:R-:W-:Y:S01]  /*05f0*/  IMAD.IADD R11, R0, 0x1, -R11 ;  /* 0x00000001000b7824 */ /* 0x000fe200078e0a0b */
[----:B------:R-:W-:Y:S01]  /*0600*/  @!UP2 UMOV UR9, 0x400 ;  /* 0x000004000009a882 */ /* 0x000fe20000000000 */
[----:B------:R-:W-:Y:S01]  /*0610*/  IMAD.IADD R12, R9, 0x1, -R12 ;  /* 0x00000001090c7824 */ /* 0x000fe200078e0a0c */
[----:B------:R-:W-:Y:S01]  /*0620*/  LOP3.LUT R3, R3, 0xfffffffc, RZ, 0xc0, !PT ;  /* 0xfffffffc03037812 */ /* 0x000fe200078ec0ff */
[----:B------:R-:W5:Y:S01]  /*0630*/  @!UP2 S2UR UR10, SR_CgaCtaId ;  /* 0x00000000000aa9c3 */ /* 0x000f620000008800 */
[----:B-1----:R-:W-:Y:S01]  /*0640*/  IMAD.MOV R13, RZ, RZ, -R13 ;  /* 0x000000ffff0d7224 */ /* 0x002fe200078e0a0d */
[----:B------:R-:W-:Y:S01]  /*0650*/  VOTEU.ALL UP3, P1 ;  /* 0x00000000003f7886 */ /* 0x000fe20000860000 */
[----:B------:R-:W-:Y:S01]  /*0660*/  IMAD R11, R12, 0x4, R11 ;  /* 0x000000040c0b7824 */ /* 0x000fe200078e020b */
[----:B------:R-:W-:Y:S01]  /*0670*/  VOTEU.ALL UP4, P1 ;  /* 0x00000000003f7886 */ /* 0x000fe20000880000 */
[----:B------:R-:W-:Y:S01]  /*0680*/  IMAD.IADD R9, R2, 0x1, -R3 ;  /* 0x0000000102097824 */ /* 0x000fe200078e0a03 */
[----:B0-----:R-:W-:Y:S01]  /*0690*/  I2FP.F32.U32 R2, R6 ;  /* 0x0000000600027245 */ /* 0x001fe20000201000 */
[----:B---3--:R-:W-:Y:S01]  /*06a0*/  IMAD R21, R14, R13, UR12 ;  /* 0x0000000c0e157e24 */ /* 0x008fe2000f8e020d */
[C---:B------:R-:W-:Y:S01]  /*06b0*/  LEA.HI R0, R11.reuse, R11, RZ, 0x1 ;  /* 0x0000000b0b007211 */ /* 0x040fe200078f08ff */
[C---:B------:R-:W-:Y:S01]  /*06c0*/  IMAD.SHL.U32 R56, R11.reuse, 0x4, RZ ;  /* 0x000000040b387824 */ /* 0x040fe200078e00ff */
[----:B------:R-:W-:Y:S01]  /*06d0*/  VOTEU.ALL UP5, P1 ;  /* 0x00000000003f7886 */ /* 0x000fe200008a0000 */
[----:B------:R-:W-:Y:S01]  /*06e0*/  FMUL R2, R2, UR4 ;  /* 0x0000000402027c20 */ /* 0x000fe20008400000 */
[----:B------:R-:W-:Y:S01]  /*06f0*/  LOP3.LUT R0, R0, 0xfffffffe, RZ, 0xc0, !PT ;  /* 0xfffffffe00007812 */ /* 0x000fe200078ec0ff */
[----:B------:R-:W-:Y:S01]  /*0700*/  UMOV UR4, 0x20 ;  /* 0x0000002000047882 */ /* 0x000fe20000000000 */
[----:B------:R-:W-:Y:S01]  /*0710*/  LOP3.LUT R56, R11, 0xc, R56, 0x78, !PT ;  /* 0x0000000c0b387812 */ /* 0x000fe200078e7838 */
[----:B------:R-:W-:-:S04]  /*0720*/  @!UP1 UIADD3 UR4, -UR4, 0x100000, URZ ;  /* 0x0010000004049890 */ /* 0x000fc8000fffe13f */
[----:B------:R-:W-:Y:S02]  /*0730*/  @!UP1 USHF.L.U32 UR5, UR4, 0xb, URZ ;  /* 0x0000000b04059899 */ /* 0x000fe4000800063f */
[----:B------:R-:W-:Y:S01]  /*0740*/  @!UP1 USHF.L.U32 UR4, UR4, 0x1, URZ ;  /* 0x0000000104049899 */ /* 0x000fe2000800063f */
[----:B----4-:R-:W-:Y:S01]  /*0750*/  ISETP.EQ.U32.AND P2, PT, R15, 0x1, PT ;  /* 0x000000010f00780c */ /* 0x010fe20003f42070 */
[----:B------:R-:W-:Y:S01]  /*0760*/  IMAD.IADD R0, R11, 0x1, -R0 ;  /* 0x000000010b007824 */ /* 0x000fe200078e0a00 */
[----:B------:R-:W0:Y:S01]  /*0770*/  F2I.U32.TRUNC.NTZ R2, R2 ;  /* 0x0000000200027305 */ /* 0x000e22000020f000 */
[----:B--2---:R-:W-:Y:S01]  /*0780*/  @!UP1 ULEA UR8, UR7, UR6, 0x18 ;  /* 0x0000000607089291 */ /* 0x004fe2000f8ec03f */
[----:B------:R-:W-:Y:S01]  /*0790*/  R2UR UR43, R16 ;  /* 0x00000000102b72ca */ /* 0x000fe200000e0000 */
[----:B------:R-:W-:-:S04]  /*07a0*/  @!UP2 UIADD3 UR6, -UR11, 0x100000, URZ ;  /* 0x001000000b06a890 */ /* 0x000fc8000fffe13f */
[----:B------:R-:W-:Y:S02]  /*07b0*/  @!UP2 USHF.L.U32 UR7, UR6, 0xb, URZ ;  /* 0x0000000b0607a899 */ /* 0x000fe4000800063f */
[----:B------:R-:W-:Y:S01]  /*07c0*/  @!UP2 USHF.L.U32 UR6, UR6, 0x1, URZ ;  /* 0x000000010606a899 */ /* 0x000fe2000800063f */
[----:B------:R-:W-:Y:S01]  /*07d0*/  ISETP.NE.AND P3, PT, R0, R21, PT ;  /* 0x000000150000720c */ /* 0x000fe20003f65270 */
[----:B------:R-:W-:Y:S01]  /*07e0*/  VOTEU.ALL UP1, P0 ;  /* 0x00000000003f7886 */ /* 0x000fe20000020000 */
[----:B-----5:R-:W-:Y:S01]  /*07f0*/  @!UP2 ULEA UR9, UR10, UR9, 0x18 ;  /* 0x000000090a09a291 */ /* 0x020fe2000f8ec03f */
[----:B------:R-:W-:Y:S01]  /*0800*/  LOP3.LUT P0, RZ, R5, 0x7, RZ, 0xc0, !PT ;  /* 0x0000000705ff7812 */ /* 0x000fe2000780c0ff */
[----:B------:R-:W-:Y:S01]  /*0810*/  VOTEU.ALL UP2, P1 ;  /* 0x00000000003f7886 */ /* 0x000fe20000840000 */
[----:B------:R-:W-:Y:S02]  /*0820*/  ISETP.NE.AND P1, PT, R9, 0x3, PT ;  /* 0x000000030900780c */ /* 0x000fe40003f25270 */
[----:B------:R-:W-:-:S02]  /*0830*/  ISETP.LT.U32.AND P0, PT, R56, 0x8, !P0 ;  /* 0x000000083800780c */ /* 0x000fc40004701070 */
[----:B------:R-:W-:Y:S01]  /*0840*/  ISETP.EQ.OR P1, PT, R9, RZ, !P1 ;  /* 0x000000ff0900720c */ /* 0x000fe20004f22670 */
[----:B------:R-:W1:Y:S02]  /*0850*/  FENCE.VIEW.ASYNC.S ;  /* 0x00000000000073c6 */ /* 0x000e640000000000 */
[----:B-1----:R1:W2:Y:S01]  /*0860*/  @!UP0 SYNCS.EXCH.64 URZ, [UR8+0xa0], UR4 ;  /* 0x0000a004083f85b2 */ /* 0x0022a20008000100 */
[----:B0-----:R-:W-:Y:S01]  /*0870*/  IMAD.MOV R20, RZ, RZ, -R2 ;  /* 0x000000ffff147224 */ /* 0x001fe200078e0a02 */
[----:B------:R-:W-:-:S03]  /*0880*/  @P3 LEA.HI R0, R56, R56, RZ, 0x1 ;  /* 0x0000003838003211 */ /* 0x000fc600078f08ff */
[----:B------:R-:W-:Y:S01]  /*0890*/  IMAD R3, R25, R20, R6 ;  /* 0x0000001419037224 */ /* 0x000fe200078e0206 */
[----:B------:R-:W-:Y:S02]  /*08a0*/  ISETP.EQ.AND P1, PT, R10, RZ, P1 ;  /* 0x000000ff0a00720c */ /* 0x000fe40000f22270 */
[----:B------:R-:W-:Y:S02]  /*08b0*/  @P3 SHF.R.S32.HI R0, RZ, 0x1, R0 ;  /* 0x00000001ff003819 */ /* 0x000fe40000011400 */
[----:B------:R-:W-:Y:S02]  /*08c0*/  SEL R23, RZ, 0x1, !P1 ;  /* 0x00000001ff177807 */ /* 0x000fe40004800000 */
[----:B------:R-:W-:Y:S02]  /*08d0*/  @P3 ISETP.NE.AND P5, PT, R0, R3, PT ;  /* 0x000000030000320c */ /* 0x000fe40003fa5270 */
[----:B------:R-:W-:Y:S01]  /*08e0*/  SEL R0, RZ, 0x1, !P0 ;  /* 0x00000001ff007807 */ /* 0x000fe20004000000 */
[----:B------:R1:W0:Y:S01]  /*08f0*/  @!UP1 SYNCS.EXCH.64 URZ, [UR8+0xa8], UR4 ;  /* 0x0000a804083f95b2 */ /* 0x0002220008000100 */
[----:B------:R-:W-:Y:S01]  /*0900*/  NOP ;  /* 0x0000000000007918 */ /* 0x000fe20000000000 */
[----:B------:R-:W-:-:S02]  /*0910*/  @P3 SEL R57, RZ, 0x1, P5 ;  /* 0x00000001ff393807 */ /* 0x000fc40002800000 */
[----:B------:R-:W-:Y:S02]  /*0920*/  SEL R23, R23, 0x2, P6 ;  /* 0x0000000217177807 */ /* 0x000fe40003000000 */
[----:B------:R-:W-:Y:S01]  /*0930*/  LOP3.LUT R57, R57, R0, RZ, 0xc0, !PT ;  /* 0x0000000039397212 */ /* 0x000fe200078ec0ff */
[----:B------:R1:W3:Y:S01]  /*0940*/  @!UP2 SYNCS.EXCH.64 URZ, [UR9+0x80], UR6 ;  /* 0x00008006093fa5b2 */ /* 0x0002e20008000100 */
[----:B------:R1:W4:Y:S01]  /*0950*/  @!UP3 SYNCS.EXCH.64 URZ, [UR9+0x88], UR6 ;  /* 0x00008806093fb5b2 */ /* 0x0003220008000100 */
[----:B------:R1:W0:Y:S01]  /*0960*/  @!UP4 SYNCS.EXCH.64 URZ, [UR9+0x90], UR6 ;  /* 0x00009006093fc5b2 */ /* 0x0002220008000100 */
[----:B------:R1:W0:Y:S01]  /*0970*/  @!UP5 SYNCS.EXCH.64 URZ, [UR9+0x98], UR6 ;  /* 0x00009806093fd5b2 */ /* 0x0002220008000100 */
[----:B------:R-:W-:Y:S01]  /*0980*/  NOP ;  /* 0x0000000000007918 */ /* 0x000fe20000000000 */
[----:B-12---:R-:W-:Y:S05]  /*0990*/  @!P2 BRA `(.L_x_3) ;  /* 0x000000000008a947 */ /* 0x006fea0003800000 */
[----:B0--34-:R-:W-:Y:S01]  /*09a0*/  UCGABAR_ARV ;  /* 0x00000000000079c7 */ /* 0x019fe20008000000 */
[----:B------:R-:W-:Y:S05]  /*09b0*/  BRA `(.L_x_4) ;  /* 0x0000000000047947 */ /* 0x000fea0003800000 */
.L_x_3:
[----:B0--34-:R-:W-:Y:S01]  /*09c0*/  NOP ;  /* 0x0000000000007918 */ /* 0x019fe20000000000 */
.L_x_4:
[----:B------:R-:W-:Y:S01]  /*09d0*/  ULDC.64 UR4, c[0x0][0x598] ;  /* 0x0001660000047ab9 */ /* 0x000fe20000000a00 */
[----:B------:R-:W-:Y:S01]  /*09e0*/  ULDC.64 UR36, c[0x0][0x208] ;  /* 0x0000820000247ab9 */ /* 0x000fe20000000a00 */
[----:B------:R-:W-:-:S04]  /*09f0*/  ISETP.NE.U32.AND P0, PT, RZ, UR4, PT ;  /* 0x00000004ff007c0c */ /* 0x000fc8000bf05070 */
[----:B------:R-:W-:-:S13]  /*0a00*/  ISETP.NE.AND.EX P0, PT, RZ, UR5, PT, P0 ;  /* 0x00000005ff007c0c */ /* 0x000fda000bf05300 */
[----:B------:R-:W-:Y:S05]  /*0a10*/  @!P0 BRA `(.L_x_5) ;  /* 0x00000000001c8947 */ /* 0x000fea0003800000 */
[----:B------:R-:W0:Y:S02]  /*0a20*/  LDC.64 R2, c[0x0][0x598] ;  /* 0x00016600ff027b82 */ /* 0x000e240000000a00 */
[----:B0-----:R-:W2:Y:S02]  /*0a30*/  LDG.E.64 R2, desc[UR36][R2.64] ;  /* 0x0000002402027981 */ /* 0x001ea4000c1e1b00 */
[----:B--2---:R-:W-:-:S04]  /*0a40*/  ISETP.NE.U32.AND P0, PT, R2, RZ, PT ;  /* 0x000000ff0200720c */ /* 0x004fc80003f05070 */
[----:B------:R-:W-:-:S13]  /*0a50*/  ISETP.NE.AND.EX P0, PT, R3, RZ, PT, P0 ;  /* 0x000000ff0300720c */ /* 0x000fda0003f05300 */
[----:B------:R-:W-:Y:S05]  /*0a60*/  @!P0 BRA `(.L_x_5) ;  /* 0x0000000000088947 */ /* 0x000fea0003800000 */
[----:B------:R0:W5:Y:S01]  /*0a70*/  LD.E R58, desc[UR36][R2.64] ;  /* 0x00000024023a7980 */ /* 0x000162000c101900 */
[----:B------:R-:W-:Y:S05]  /*0a80*/  BRA `(.L_x_6) ;  /* 0x0000000000247947 */ /* 0x000fea0003800000 */
.L_x_5:
[----:B------:R-:W-:Y:S02]  /*0a90*/  ULDC.64 UR4, c[0x0][0x588] ;  /* 0x0001620000047ab9 */ /* 0x000fe40000000a00 */
[----:B------:R-:W-:-:S04]  /*0aa0*/  ISETP.NE.U32.AND P0, PT, RZ, UR4, PT ;  /* 0x00000004ff007c0c */ /* 0x000fc8000bf05070 */
[----:B------:R-:W-:-:S13]  /*0ab0*/  ISETP.NE.AND.EX P0, PT, RZ, UR5, PT, P0 ;  /* 0x00000005ff007c0c */ /* 0x000fda000bf05300 */
[----:B------:R-:W-:Y:S05]  /*0ac0*/  @!P0 BRA `(.L_x_7) ;  /* 0x00000000000c8947 */ /* 0x000fea0003800000 */
[----:B------:R-:W0:Y:S02]  /*0ad0*/  LDC.64 R58, c[0x0][0x588] ;  /* 0x00016200ff3a7b82 */ /* 0x000e240000000a00 */
[----:B0-----:R1:W5:Y:S01]  /*0ae0*/  LDG.E R58, desc[UR36][R58.64] ;  /* 0x000000243a3a7981 */ /* 0x001362000c1e1900 */
[----:B------:R-:W-:Y:S05]  /*0af0*/  BRA `(.L_x_6) ;  /* 0x0000000000087947 */ /* 0x000fea0003800000 */
.L_x_7:
[----:B------:R-:W-:Y:S02]  /*0b00*/  ULDC UR4, c[0x0][0x580] ;  /* 0x0001600000047ab9 */ /* 0x000fe40000000800 */
[----:B------:R-:W-:-:S07]  /*0b10*/  IMAD.U32 R58, RZ, RZ, UR4 ;  /* 0x00000004ff3a7e24 */ /* 0x000fce000f8e00ff */
.L_x_6:
[----:B------:R-:W-:Y:S02]  /*0b20*/  ULDC.64 UR4, c[0x0][0x5a0] ;  /* 0x0001680000047ab9 */ /* 0x000fe40000000a00 */
[----:B------:R-:W-:-:S04]  /*0b30*/  ISETP.NE.U32.AND P0, PT, RZ, UR4, PT ;  /* 0x00000004ff007c0c */ /* 0x000fc8000bf05070 */
[----:B------:R-:W-:-:S13]  /*0b40*/  ISETP.NE.AND.EX P0, PT, RZ, UR5, PT, P0 ;  /* 0x00000005ff007c0c */ /* 0x000fda000bf05300 */
[----:B------:R-:W-:Y:S05]  /*0b50*/  @!P0 BRA `(.L_x_8) ;  /* 0x00000000001c8947 */ /* 0x000fea0003800000 */
[----:B0-----:R-:W0:Y:S02]  /*0b60*/  LDC.64 R2, c[0x0][0x5a0] ;  /* 0x00016800ff027b82 */ /* 0x001e240000000a00 */
[----:B0-----:R-:W2:Y:S02]  /*0b70*/  LDG.E.64 R2, desc[UR36][R2.64] ;  /* 0x0000002402027981 */ /* 0x001ea4000c1e1b00 */
[----:B--2---:R-:W-:-:S04]  /*0b80*/  ISETP.NE.U32.AND P0, PT, R2, RZ, PT ;  /* 0x000000ff0200720c */ /* 0x004fc80003f05070 */
[----:B------:R-:W-:-:S13]  /*0b90*/  ISETP.NE.AND.EX P0, PT, R3, RZ, PT, P0 ;  /* 0x000000ff0300720c */ /* 0x000fda0003f05300 */
[----:B------:R-:W-:Y:S05]  /*0ba0*/  @!P0 BRA `(.L_x_8) ;  /* 0x0000000000088947 */ /* 0x000fea0003800000 */
[----:B-1----:R0:W5:Y:S01]  /*0bb0*/  LD.E R59, desc[UR36][R2.64] ;  /* 0x00000024023b7980 */ /* 0x002162000c101900 */
[----:B------:R-:W-:Y:S05]  /*0bc0*/  BRA `(.L_x_9) ;  /* 0x0000000000247947 */ /* 0x000fea0003800000 */
.L_x_8:
[----:B------:R-:W-:Y:S02]  /*0bd0*/  ULDC.64 UR4, c[0x0][0x590] ;  /* 0x0001640000047ab9 */ /* 0x000fe40000000a00 */
[----:B------:R-:W-:-:S04]  /*0be0*/  ISETP.NE.U32.AND P0, PT, RZ, UR4, PT ;  /* 0x00000004ff007c0c */ /* 0x000fc8000bf05070 */
[----:B------:R-:W-:-:S13]  /*0bf0*/  ISETP.NE.AND.EX P0, PT, RZ, UR5, PT, P0 ;  /* 0x00000005ff007c0c */ /* 0x000fda000bf05300 */
[----:B------:R-:W-:Y:S05]  /*0c00*/  @!P0 BRA `(.L_x_10) ;  /* 0x00000000000c8947 */ /* 0x000fea0003800000 */
[----:B0-----:R-:W1:Y:S02]  /*0c10*/  LDC.64 R2, c[0x0][0x590] ;  /* 0x00016400ff027b82 */ /* 0x001e640000000a00 */
[----:B-1----:R1:W5:Y:S01]  /*0c20*/  LDG.E R59, desc[UR36][R2.64] ;  /* 0x00000024023b7981 */ /* 0x002362000c1e1900 */
[----:B------:R-:W-:Y:S05]  /*0c30*/  BRA `(.L_x_9) ;  /* 0x0000000000087947 */ /* 0x000fea0003800000 */
.L_x_10:
[----:B------:R-:W-:Y:S02]  /*0c40*/  ULDC UR4, c[0x0][0x584] ;  /* 0x0001610000047ab9 */ /* 0x000fe40000000800 */
[----:B-1----:R-:W-:-:S07]  /*0c50*/  IMAD.U32 R59, RZ, RZ, UR4 ;  /* 0x00000004ff3b7e24 */ /* 0x002fce000f8e00ff */
.L_x_9:
[----:B01----:R-:W0:Y:S01]  /*0c60*/  LDC R2, c[0x0][0x65c] ;  /* 0x00019700ff027b82 */ /* 0x003e220000000800 */
[----:B------:R-:W-:Y:S01]  /*0c70*/  ULDC UR6, c[0x0][0x28c] ;  /* 0x0000a30000067ab9 */ /* 0x000fe20000000800 */
[----:B------:R-:W-:Y:S01]  /*0c80*/  ISETP.NE.AND P0, PT, R10, 0x2, PT ;  /* 0x000000020a00780c */ /* 0x000fe20003f05270 */
[----:B------:R-:W-:Y:S01]  /*0c90*/  UIADD3 UR6, UR6, 0x3f, URZ ;  /* 0x0000003f06067890 */ /* 0x000fe2000fffe03f */
[----:B------:R-:W-:Y:S01]  /*0ca0*/  IMAD.U32 R10, RZ, RZ, UR12 ;  /* 0x0000000cff0a7e24 */ /* 0x000fe2000f8e00ff */
[----:B------:R-:W-:Y:S01]  /*0cb0*/  UMOV UR38, URZ ;  /* 0x0000003f00267c82 */ /* 0x000fe20008000000 */
[----:B------:R-:W-:Y:S01]  /*0cc0*/  UMOV UR39, URZ ;  /* 0x0000003f00277c82 */ /* 0x000fe20008000000 */
[----:B------:R-:W-:Y:S01]  /*0cd0*/  USHF.R.S32.HI UR7, URZ, 0x1f, UR6 ;  /* 0x0000001f3f077899 */ /* 0x000fe20008011406 */
[----:B------:R-:W-:-:S03]  /*0ce0*/  ULDC.64 UR8, c[0x0][0x650] ;  /* 0x0001940000087ab9 */ /* 0x000fc60000000a00 */
[----:B------:R-:W-:-:S04]  /*0cf0*/  ULEA.HI UR7, UR7, UR6, URZ, 0x6 ;  /* 0x0000000607077291 */ /* 0x000fc8000f8f303f */
[----:B------:R-:W-:Y:S01]  /*0d00*/  USHF.R.S32.HI UR40, URZ, 0x6, UR7 ;  /* 0x000000063f287899 */ /* 0x000fe20008011407 */
[----:B0-----:R-:W-:-:S13]  /*0d10*/  ISETP.NE.AND P1, PT, R2, 0x1, PT ;  /* 0x000000010200780c */ /* 0x001fda0003f25270 */
[----:B------:R-:W0:Y:S01]  /*0d20*/  @P1 LDC R17, c[0x0][0x10] ;  /* 0x00000400ff111b82 */ /* 0x000e220000000800 */
[----:B------:R-:W-:Y:S02]  /*0d30*/  @P1 IMAD.MOV.U32 R7, RZ, RZ, RZ ;  /* 0x000000ffff071224 */ /* 0x000fe400078e00ff */
[----:B------:R-:W-:-:S05]  /*0d40*/  @P1 IMAD.MOV.U32 R11, RZ, RZ, RZ ;  /* 0x000000ffff0b1224 */ /* 0x000fca00078e00ff */
[----:B------:R-:W1:Y:S01]  /*0d50*/  @!P1 LDC R3, c[0x0][0xc] ;  /* 0x00000300ff039b82 */ /* 0x000e620000000800 */
[----:B------:R-:W-:Y:S01]  /*0d60*/  ULDC UR4, c[0x0][0xc] ;  /* 0x0000030000047ab9 */ /* 0x000fe20000000800 */
[----:B------:R-:W-:Y:S02]  /*0d70*/  ULDC UR5, c[0x0][0x10] ;  /* 0x0000040000057ab9 */ /* 0x000fe40000000800 */
[----:B------:R-:W-:-:S04]  /*0d80*/  UIMAD.WIDE.U32 UR4, UR4, UR5, URZ ;  /* 0x00000005040472a5 */ /* 0x000fc8000f8e003f */
[----:B------:R-:W2:Y:S01]  /*0d90*/  LDC R0, c[0x0][0x14] ;  /* 0x00000500ff007b82 */ /* 0x000ea20000000800 */
[----:B0-----:R-:W-:-:S04]  /*0da0*/  @P1 IMAD.WIDE.U32 R16, R17, UR12, R6 ;  /* 0x0000000c11101c25 */ /* 0x001fc8000f8e0006 */
[----:B------:R-:W-:Y:S02]  /*0db0*/  @P1 IMAD.IADD R17, R17, 0x1, R11 ;  /* 0x0000000111111824 */ /* 0x000fe400078e020b */
[----:B------:R-:W-:Y:S02]  /*0dc0*/  IMAD.MOV.U32 R11, RZ, RZ, RZ ;  /* 0x000000ffff0b7224 */ /* 0x000fe400078e00ff */
[----:B-1----:R-:W-:-:S04]  /*0dd0*/  @!P1 IMAD.WIDE.U32 R10, R6, R3, R10 ;  /* 0x00000003060a9225 */ /* 0x002fc800078e000a */
[----:B------:R-:W-:Y:S02]  /*0de0*/  @!P1 IMAD.MOV.U32 R16, RZ, RZ, R10 ;  /* 0x000000ffff109224 */ /* 0x000fe400078e000a */
[----:B--2---:R-:W-:-:S04]  /*0df0*/  IMAD.WIDE.U32 R12, R0, UR4, RZ ;  /* 0x00000004000c7c25 */ /* 0x004fc8000f8e00ff */
[----:B------:R-:W-:Y:S01]  /*0e00*/  IMAD R3, R0, UR5, RZ ;  /* 0x0000000500037c24 */ /* 0x000fe2000f8e02ff */
[----:B------:R0:W-:Y:S01]  /*0e10*/  STL.64 [R1], R12 ;  /* 0x0000000c01007387 */ /* 0x0001e20000100a00 */
[----:B------:R-:W-:Y:S02]  /*0e20*/  @!P1 IMAD.MOV.U32 R17, RZ, RZ, R11 ;  /* 0x000000ffff119224 */ /* 0x000fe400078e000b */
[----:B------:R-:W-:Y:S01]  /*0e30*/  IMAD.IADD R0, R13, 0x1, R3 ;  /* 0x000000010d007824 */ /* 0x000fe200078e0203 */
[----:B------:R-:W-:Y:S06]  /*0e40*/  @P0 BRA `(.L_x_11) ;  /* 0x0000000000280947 */ /* 0x000fec0003800000 */
[----:B------:R-:W-:Y:S01]  /*0e50*/  UIMAD.WIDE.U32 UR4, UR40, 0x24924925, URZ ;  /* 0x24924925280478a5 */ /* 0x000fe2000f8e003f */
[----:B------:R-:W-:Y:S01]  /*0e60*/  IADD3 R16, P0, R16, R12, RZ ;  /* 0x0000000c10107210 */ /* 0x000fe20007f1e0ff */
[----:B------:R-:W-:Y:S02]  /*0e70*/  UISETP.GE.U32.AND UP0, UPT, UR40, 0x7, UPT ;  /* 0x000000072800788c */ /* 0x000fe4000bf06070 */
[----:B------:R-:W-:Y:S02]  /*0e80*/  UIADD3 UR4, -UR5, UR40, URZ ;  /* 0x0000002805047290 */ /* 0x000fe4000fffe13f */
[----:B------:R-:W-:Y:S01]  /*0e90*/  IMAD.X R17, R0, 0x1, R17, P0 ;  /* 0x0000000100117824 */ /* 0x000fe200000e0611 */
[----:B------:R-:W-:Y:S01]  /*0ea0*/  UMOV UR39, URZ ;  /* 0x0000003f00277c82 */ /* 0x000fe20008000000 */
[----:B------:R-:W-:-:S04]  /*0eb0*/  ULEA.HI UR4, UR4, UR5, URZ, 0x1f ;  /* 0x0000000504047291 */ /* 0x000fc8000f8ff83f */
[----:B------:R-:W-:-:S04]  /*0ec0*/  USHF.R.U32.HI UR4, URZ, 0x2, UR4 ;  /* 0x000000023f047899 */ /* 0x000fc80008011604 */
[----:B------:R-:W-:Y:S02]  /*0ed0*/  @UP0 ULOP3.LUT UR39, UR4, 0x1, URZ, 0xc0, !UPT ;  /* 0x0000000104270892 */ /* 0x000fe4000f8ec03f */
[----:B------:R-:W-:-:S12]  /*0ee0*/  UIMAD UR38, UR4, -0x7, UR40 ;  /* 0xfffffff9042678a4 */ /* 0x000fd8000f8e0228 */
.L_x_11:
[----:B------:R-:W-:Y:S01]  /*0ef0*/  ISETP.GE.U32.AND P0, PT, R16, UR8, PT ;  /* 0x0000000810007c0c */ /* 0x000fe2000bf06070 */
[----:B------:R-:W-:Y:S01]  /*0f00*/  IMAD.MOV.U32 R22, RZ, RZ, -0x1 ;  /* 0xffffffffff167424 */ /* 0x000fe200078e00ff */
[----:B------:R-:W-:Y:S01]  /*0f10*/  PRMT R3, RZ, 0x7610, R3 ;  /* 0x00007610ff037816 */ /* 0x000fe20000000003 */
[----:B------:R-:W-:Y:S01]  /*0f20*/  IMAD.MOV.U32 R18, RZ, RZ, -0x1 ;  /* 0xffffffffff127424 */ /* 0x000fe200078e00ff */
[----:B------:R-:W-:Y:S01]  /*0f30*/  ISETP.GE.U32.AND.EX P0, PT, R17, UR9, PT, P0 ;  /* 0x0000000911007c0c */ /* 0x000fe2000bf06100 */
[----:B------:R-:W-:-:S12]  /*0f40*/  IMAD.MOV.U32 R19, RZ, RZ, -0x1 ;  /* 0xffffffffff137424 */ /* 0x000fd800078e00ff */
[----:B------:R-:W-:Y:S05]  /*0f50*/  @P0 BRA `(.L_x_12) ;  /* 0x0000000400280947 */ /* 0x000fea0003800000 */
[----:B------:R-:W1:Y:S01]  /*0f60*/  LDC.64 R26, c[0x0][0x628] ;  /* 0x00018a00ff1a7b82 */ /* 0x000e620000000a00 */
[----:B------:R-:W-:Y:S02]  /*0f70*/  IMAD.MOV.U32 R10, RZ, RZ, R16 ;  /* 0x000000ffff0a7224 */ /* 0x000fe400078e0010 */
[----:B------:R-:W-:-:S05]  /*0f80*/  IMAD.MOV.U32 R11, RZ, RZ, R17 ;  /* 0x000000ffff0b7224 */ /* 0x000fca00078e0011 */
[----:B------:R-:W2:Y:S08]  /*0f90*/  LDC R18, c[0x0][0x630] ;  /* 0x00018c00ff127b82 */ /* 0x000eb00000000800 */
[----:B------:R-:W3:Y:S01]  /*0fa0*/  LDC.64 R28, c[0x0][0x620] ;  /* 0x00018800ff1c7b82 */ /* 0x000ee20000000a00 */
[----:B-1----:R-:W-:-:S04]  /*0fb0*/  ISETP.NE.U32.AND P0, PT, R26, RZ, PT ;  /* 0x000000ff1a00720c */ /* 0x002fc80003f05070 */
[----:B------:R-:W-:-:S13]  /*0fc0*/  ISETP.NE.AND.EX P0, PT, R27, RZ, PT, P0 ;  /* 0x000000ff1b00720c */ /* 0x000fda0003f05300 */
[----:B--23--:R-:W-:Y:S05]  /*0fd0*/  @!P0 BRA `(.L_x_13) ;  /* 0x0000000000288947 */ /* 0x00cfea0003800000 */
[----:B------:R-:W1:Y:S02]  /*0fe0*/  LDC R3, c[0x0][0x634] ;  /* 0x00018d00ff037b82 */ /* 0x000e640000000800 */
[----:B-1----:R-:W-:-:S05]  /*0ff0*/  IADD3 R3, P0, R16, R3, RZ ;  /* 0x0000000310037210 */ /* 0x002fca0007f1e0ff */
[----:B------:R-:W-:-:S04]  /*1000*/  IMAD.X R19, RZ, RZ, R17, P0 ;  /* 0x000000ffff137224 */ /* 0x000fc800000e0611 */
[----:B------:R-:W-:-:S04]  /*1010*/  IMAD.WIDE.U32 R10, R19, R26, RZ ;  /* 0x0000001a130a7225 */ /* 0x000fc800078e00ff */
[----:B0-----:R-:W-:-:S04]  /*1020*/  IMAD.WIDE.U32 R12, P0, R3, R27, R10 ;  /* 0x0000001b030c7225 */ /* 0x001fc8000780000a */
[----:B------:R-:W-:-:S04]  /*1030*/  IMAD.WIDE.U32 R10, R3, R26, RZ ;  /* 0x0000001a030a7225 */ /* 0x000fc800078e00ff */
[----:B------:R-:W-:Y:S01]  /*1040*/  IMAD.X R15, RZ, RZ, RZ, P0 ;  /* 0x000000ffff0f7224 */ /* 0x000fe200000e06ff */
[----:B------:R-:W-:Y:S01]  /*1050*/  IADD3 RZ, P0, R11, R12, RZ ;  /* 0x0000000c0bff7210 */ /* 0x000fe20007f1e0ff */
[----:B------:R-:W-:-:S04]  /*1060*/  IMAD.MOV.U32 R14, RZ, RZ, R13 ;  /* 0x000000ffff0e7224 */ /* 0x000fc800078e000d */
[----:B------:R-:W-:-:S08]  /*1070*/  IMAD.WIDE.U32.X R10, R19, R27, R14, P0 ;  /* 0x0000001b130a7225 */ /* 0x000fd000000e040e */
.L_x_13:
[----:B------:R-:W1:Y:S01]  /*1080*/  LDC.64 R32, c[0x0][0x640] ;  /* 0x00019000ff207b82 */ /* 0x000e620000000a00 */
[-CC-:B------:R-:W-:Y:S02]  /*1090*/  SHF.R.U64 R30, R10, R18.reuse, R11.reuse ;  /* 0x000000120a1e7219 */ /* 0x180fe4000000120b */
[----:B------:R-:W-:Y:S02]  /*10a0*/  SHF.R.U32.HI R3, RZ, R18, R11 ;  /* 0x00000012ff037219 */ /* 0x000fe4000001160b */
[----:B0-----:R-:W-:-:S03]  /*10b0*/  IADD3 R13, P0, RZ, -R30, RZ ;  /* 0x8000001eff0d7210 */ /* 0x001fc60007f1e0ff */
[----:B------:R-:W0:Y:S02]  /*10c0*/  LDC R14, c[0x0][0x618] ;  /* 0x00018600ff0e7b82 */ /* 0x000e240000000800 */
[----:B------:R-:W-:Y:S02]  /*10d0*/  IMAD.X R3, RZ, RZ, ~R3, P0 ;  /* 0x000000ffff037224 */ /* 0x000fe400000e0e03 */
[----:B------:R-:W-:-:S04]  /*10e0*/  IMAD.WIDE.U32 R10, R13, R28, R16 ;  /* 0x0000001c0d0a7225 */ /* 0x000fc800078e0010 */
[----:B------:R-:W2:Y:S01]  /*10f0*/  LDC R15, c[0x0][0x608] ;  /* 0x00018200ff0f7b82 */ /* 0x000ea20000000800 */
[----:B------:R-:W-:Y:S02]  /*1100*/  IMAD R12, R3, R28, RZ ;  /* 0x0000001c030c7224 */ /* 0x000fe400078e02ff */
[----:B------:R-:W-:Y:S02]  /*1110*/  IMAD.MOV.U32 R28, RZ, RZ, 0x1 ;  /* 0x00000001ff1c7424 */ /* 0x000fe400078e00ff */
[----:B------:R-:W-:Y:S02]  /*1120*/  IMAD R3, R13, R29, R12 ;  /* 0x0000001d0d037224 */ /* 0x000fe400078e020c */
[----:B------:R-:W-:Y:S01]  /*1130*/  IMAD.MOV.U32 R12, RZ, RZ, -0x1 ;  /* 0xffffffffff0c7424 */ /* 0x000fe200078e00ff */
[----:B------:R-:W3:Y:S01]  /*1140*/  LDC R31, c[0x0][0x658] ;  /* 0x00019600ff1f7b82 */ /* 0x000ee20000000800 */
[----:B------:R-:W-:Y:S01]  /*1150*/  IMAD.IADD R3, R11, 0x1, R3 ;  /* 0x000000010b037824 */ /* 0x000fe200078e0203 */
[----:B-1----:R-:W-:-:S04]  /*1160*/  ISETP.NE.U32.AND P0, PT, R32, RZ, PT ;  /* 0x000000ff2000720c */ /* 0x002fc80003f05070 */
[----:B------:R-:W-:Y:S02]  /*1170*/  ISETP.NE.AND.EX P0, PT, R33, RZ, PT, P0 ;  /* 0x000000ff2100720c */ /* 0x000fe40003f05300 */
[----:B------:R-:W1:Y:S01]  /*1180*/  LDC R24, c[0x0][0x600] ;  /* 0x00018000ff187b82 */ /* 0x000e620000000800 */
[-CC-:B0-----:R-:W-:Y:S02]  /*1190*/  SHF.R.U64 R27, R10, R14.reuse, R3.reuse ;  /* 0x0000000e0a1b7219 */ /* 0x181fe40000001203 */
[----:B------:R-:W-:-:S05]  /*11a0*/  SHF.R.U32.HI R10, RZ, R14, R3 ;  /* 0x0000000eff0a7219 */ /* 0x000fca0000011603 */
[----:B------:R-:W0:Y:S01]  /*11b0*/  LDC R22, c[0x0][0x648] ;  /* 0x00019200ff167b82 */ /* 0x000e220000000800 */
[-CC-:B--2---:R-:W-:Y:S02]  /*11c0*/  SHF.R.U64 R35, R27, R15.reuse, R10.reuse ;  /* 0x0000000f1b237219 */ /* 0x184fe4000000120a */
[----:B------:R-:W-:-:S05]  /*11d0*/  SHF.R.U32.HI R10, RZ, R15, R10 ;  /* 0x0000000fff0a7219 */ /* 0x000fca000001160a */
[----:B------:R-:W2:Y:S01]  /*11e0*/  LDC R26, c[0x0][0x638] ;  /* 0x00018e00ff1a7b82 */ /* 0x000ea20000000800 */
[-CC-:B---3--:R-:W-:Y:S02]  /*11f0*/  SHF.R.U64 R34, R35, R31.reuse, R10.reuse ;  /* 0x0000001f23227219 */ /* 0x188fe4000000120a */
[-C--:B------:R-:W-:Y:S02]  /*1200*/  SHF.L.U32 R3, R12, R31.reuse, RZ ;  /* 0x0000001f0c037219 */ /* 0x080fe400000006ff */
[----:B------:R-:W-:Y:S01]  /*1210*/  SHF.R.U32.HI R11, RZ, R31, R10 ;  /* 0x0000001fff0b7219 */ /* 0x000fe2000001160a */
[----:B------:R-:W-:Y:S01]  /*1220*/  IMAD.MOV.U32 R10, RZ, RZ, R34 ;  /* 0x000000ffff0a7224 */ /* 0x000fe200078e0022 */
[----:B------:R-:W-:Y:S01]  /*1230*/  LOP3.LUT R18, RZ, R3, RZ, 0x33, !PT ;  /* 0x00000003ff127212 */ /* 0x000fe200078e33ff */
[----:B------:R-:W3:Y:S01]  /*1240*/  LDC R29, c[0x0][0x610] ;  /* 0x00018400ff1d7b82 */ /* 0x000ee20000000800 */
[----:B------:R-:W-:Y:S05]  /*1250*/  @!P0 BRA `(.L_x_14) ;  /* 0x0000000000288947 */ /* 0x000fea0003800000 */
[----:B------:R-:W4:Y:S02]  /*1260*/  LDC R3, c[0x0][0x64c] ;  /* 0x00019300ff037b82 */ /* 0x000f240000000800 */
[----:B----4-:R-:W-:-:S05]  /*1270*/  IADD3 R3, P0, R34, R3, RZ ;  /* 0x0000000322037210 */ /* 0x010fca0007f1e0ff */
[----:B------:R-:W-:-:S04]  /*1280*/  IMAD.X R19, RZ, RZ, R11, P0 ;  /* 0x000000ffff137224 */ /* 0x000fc800000e060b */
[----:B------:R-:W-:-:S04]  /*1290*/  IMAD.WIDE.U32 R10, R19, R32, RZ ;  /* 0x00000020130a7225 */ /* 0x000fc800078e00ff */
[----:B------:R-:W-:-:S04]  /*12a0*/  IMAD.WIDE.U32 R12, P0, R3, R33, R10 ;  /* 0x00000021030c7225 */ /* 0x000fc8000780000a */
[----:B------:R-:W-:-:S04]  /*12b0*/  IMAD.WIDE.U32 R10, R3, R32, RZ ;  /* 0x00000020030a7225 */ /* 0x000fc800078e00ff */
[----:B------:R-:W-:Y:S01]  /*12c0*/  IMAD.X R15, RZ, RZ, RZ, P0 ;  /* 0x000000ffff0f7224 */ /* 0x000fe200000e06ff */
[----:B------:R-:W-:Y:S01]  /*12d0*/  IADD3 RZ, P0, R11, R12, RZ ;  /* 0x0000000c0bff7210 */ /* 0x000fe20007f1e0ff */
[----:B------:R-:W-:-:S04]  /*12e0*/  IMAD.MOV.U32 R14, RZ, RZ, R13 ;  /* 0x000000ffff0e7224 */ /* 0x000fc800078e000d */
[----:B------:R-:W-:-:S08]  /*12f0*/  IMAD.WIDE.U32.X R10, R19, R33, R14, P0 ;  /* 0x00000021130a7225 */ /* 0x000fd000000e040e */
.L_x_14:
[----:B0-----:R-:W-:Y:S01]  /*1300*/  SHF.R.U64 R7, R10, R22, R11 ;  /* 0x000000160a077219 */ /* 0x001fe2000000120b */
[----:B-1----:R-:W-:Y:S01]  /*1310*/  VIADD R10, R24, 0xffffffff ;  /* 0xffffffff180a7836 */ /* 0x002fe20000000000 */
[----:B------:R-:W-:Y:S01]  /*1320*/  SHF.L.U32 R3, R28, R31, RZ ;  /* 0x0000001f1c037219 */ /* 0x000fe200000006ff */
[----:B------:R-:W-:Y:S01]  /*1330*/  @P1 IMAD R21, R25, R20, R6 ;  /* 0x0000001419151224 */ /* 0x000fe200078e0206 */
[----:B------:R-:W-:Y:S01]  /*1340*/  LOP3.LUT R18, R35, R18, RZ, 0xc0, !PT ;  /* 0x0000001223127212 */ /* 0x000fe200078ec0ff */
[----:B------:R-:W-:Y:S02]  /*1350*/  IMAD.MOV R11, RZ, RZ, -R7 ;  /* 0x000000ffff0b7224 */ /* 0x000fe400078e0a07 */
[----:B------:R-:W-:Y:S02]  /*1360*/  IMAD.MOV.U32 R6, RZ, RZ, 0x1 ;  /* 0x00000001ff067424 */ /* 0x000fe400078e00ff */
[----:B------:R-:W-:Y:S01]  /*1370*/  IMAD R18, R3, R7, R18 ;  /* 0x0000000703127224 */ /* 0x000fe200078e0212 */
[----:B------:R-:W-:Y:S01]  /*1380*/  LOP3.LUT R7, R27, R10, RZ, 0xc0, !PT ;  /* 0x0000000a1b077212 */ /* 0x000fe200078ec0ff */
[----:B--2---:R-:W-:-:S02]  /*1390*/  IMAD R3, R11, R26, R34 ;  /* 0x0000001a0b037224 */ /* 0x004fc400078e0222 */
[----:B---3--:R-:W-:Y:S02]  /*13a0*/  IMAD R22, R18, R29, R21 ;  /* 0x0000001d12167224 */ /* 0x008fe400078e0215 */
[----:B------:R-:W-:Y:S01]  /*13b0*/  IMAD R7, R3, R24, R7 ;  /* 0x0000001803077224 */ /* 0x000fe200078e0207 */
[----:B------:R-:W-:Y:S01]  /*13c0*/  PRMT R3, R6, 0x7610, R3 ;  /* 0x0000761006037816 */ /* 0x000fe20000000003 */
[----:B------:R-:W-:-:S03]  /*13d0*/  IMAD.MOV.U32 R19, RZ, RZ, R30 ;  /* 0x000000ffff137224 */ /* 0x000fc600078e001e */
[----:B------:R-:W-:Y:S02]  /*13e0*/  SEL R18, R7, R22, !P1 ;  /* 0x0000001607127207 */ /* 0x000fe40004800000 */
[----:B------:R-:W-:-:S07]  /*13f0*/  SEL R22, R22, R7, !P1 ;  /* 0x0000000716167207 */ /* 0x000fce0004800000 */
.L_x_12:
[----:B------:R-:W-:Y:S05]  /*1400*/  @!P2 BRA `(.L_x_15) ;  /* 0x00000000000ca947 */ /* 0x000fea0003800000 */
[----:B------:R-:W-:Y:S01]  /*1410*/  UCGABAR_WAIT ;  /* 0x0000000000007dc7 */ /* 0x000fe20008000000 */
[----:B------:R-:W-:Y:S01]  /*1420*/  CCTL.IVALL ;  /* 0x00000000ff00798f */ /* 0x000fe20002000000 */
[----:B------:R-:W-:Y:S05]  /*1430*/  BRA `(.L_x_16) ;  /* 0x0000000000047947 */ /* 0x000fea0003800000 */
.L_x_15:
[----:B------:R-:W-:Y:S06]  /*1440*/  BAR.SYNC.DEFER_BLOCKING 0x0 ;  /* 0x0000000000007b1d */ /* 0x000fec0000010000 */
.L_x_16:
[----:B------:R-:W-:Y:S05]  /*1450*/  @!P4 BRA `(.L_x_17) ;  /* 0x0000003800f4c947 */ /* 0x000fea0003800000 */
[----:B------:R-:W-:-:S13]  /*1460*/  ISETP.GT.U32.AND P0, PT, R36, 0x1, PT ;  /* 0x000000012400780c */ /* 0x000fda0003f04070 */
[----:B------:R-:W-:Y:S05]  /*1470*/  @P0 EXIT ;  /* 0x000000000000094d */ /* 0x000fea0003800000 */
.L_x_18:
[----:B------:R-:W-:-:S08]  /*1480*/  NOP ;  /* 0x0000000000007918 */ /* 0x000fd00000000000 */
[----:B------:R-:W1:Y:S02]  /*1490*/  USETMAXREG.TRY_ALLOC.CTAPOOL UP0, 0xe8 ;  /* 0x000000e8000079c8 */ /* 0x000e640008000600 */
[----:B-1----:R-:W-:-:S13]  /*14a0*/  PLOP3.LUT P0, PT, PT, PT, UP0, 0x80, 0x0 ;  /* 0x000000000000781c */ /* 0x002fda0003f0f008 */
[----:B------:R-:W-:Y:S05]  /*14b0*/  @!P0 BRA `(.L_x_18) ;  /* 0xfffffffc00f08947 */ /* 0x000fea000383ffff */
[----:B------:R-:W-:-:S13]  /*14c0*/  LOP3.LUT P0, RZ, R3, 0xff, RZ, 0xc0, !PT ;  /* 0x000000ff03ff7812 */ /* 0x000fda000780c0ff */
[----:B------:R-:W-:Y:S05]  /*14d0*/  @!P0 EXIT ;  /* 0x000000000000894d */ /* 0x000fea0003800000 */
[----:B------:R-:W2:Y:S01]  /*14e0*/  LDL.64 R6, [R1] ;  /* 0x0000000001067983 */ /* 0x000ea20000100a00 */
[CC--:B------:R-:W-:Y:S01]  /*14f0*/  LEA.HI R3, R8.reuse, R5.reuse, RZ, 0x2 ;  /* 0x0000000508037211 */ /* 0x0c0fe200078f10ff */
[----:B------:R-:W1:Y:S01]  /*1500*/  S2UR UR4, SR_CgaCtaId ;  /* 0x00000000000479c3 */ /* 0x000e620000008800 */
[----:B------:R-:W-:Y:S01]  /*1510*/  LEA.HI R8, R8, R5, RZ, 0x5 ;  /* 0x0000000508087211 */ /* 0x000fe200078f28ff */
[----:B------:R-:W-:Y:S01]  /*1520*/  UMOV UR41, 0x400 ;  /* 0x0000040000297882 */ /* 0x000fe20000000000 */
[----:B------:R-:W-:Y:S01]  /*1530*/  LOP3.LUT R4, R3, 0xfffffffc, RZ, 0xc0, !PT ;  /* 0xfffffffc03047812 */ /* 0x000fe200078ec0ff */
[----:B------:R-:W-:Y:S01]  /*1540*/  UISETP.LT.AND UP0, UPT, UR40, 0x1, UPT ;  /* 0x000000012800788c */ /* 0x000fe2000bf01270 */
[--C-:B------:R-:W-:Y:S01]  /*1550*/  SHF.R.S32.HI R60, RZ, 0x2, R3.reuse ;  /* 0x00000002ff3c7819 */ /* 0x100fe20000011403 */
[----:B------:R-:W-:Y:S01]  /*1560*/  UIADD3 UR5, UR43, -0x1, URZ ;  /* 0xffffffff2b057890 */ /* 0x000fe2000fffe03f */
[----:B------:R-:W-:Y:S01]  /*1570*/  SHF.R.S32.HI R3, RZ, 0x1f, R3 ;  /* 0x0000001fff037819 */ /* 0x000fe20000011403 */
[----:B------:R-:W3:Y:S01]  /*1580*/  LDC R66, c[0x0][0x658] ;  /* 0x00019600ff427b82 */ /* 0x000ee20000000800 */
[----:B------:R-:W-:Y:S01]  /*1590*/  USEL UR42, UR40, 0x1, UP0 ;  /* 0x00000001282a7887 */ /* 0x000fe20008000000 */
[----:B------:R-:W-:Y:S01]  /*15a0*/  IMAD.IADD R4, R5, 0x1, -R4 ;  /* 0x0000000105047824 */ /* 0x000fe200078e0a04 */
[----:B------:R-:W-:Y:S01]  /*15b0*/  LEA.HI R3, R3, R60, RZ, 0x3 ;  /* 0x0000003c03037211 */ /* 0x000fe200078f18ff */
[----:B------:R-:W-:Y:S01]  /*15c0*/  UISETP.NE.AND UP0, UPT, UR5, URZ, UPT ;  /* 0x0000003f0500728c */ /* 0x000fe2000bf05270 */
[----:B------:R-:W-:Y:S01]  /*15d0*/  IMAD.MOV.U32 R5, RZ, RZ, 0x1 ;  /* 0x00000001ff057424 */ /* 0x000fe200078e00ff */
[----:B------:R-:W-:Y:S01]  /*15e0*/  ULDC UR8, c[0x0][0x284] ;  /* 0x0000a10000087ab9 */ /* 0x000fe20000000800 */
[----:B------:R-:W-:Y:S01]  /*15f0*/  LOP3.LUT R3, R3, 0xfffffff8, RZ, 0xc0, !PT ;  /* 0xfffffff803037812 */ /* 0x000fe200078ec0ff */
[----:B------:R-:W4:Y:S01]  /*1600*/  LDC.64 R64, c[0x0][0x5c8] ;  /* 0x00017200ff407b82 */ /* 0x000f220000000a00 */
[----:B------:R-:W-:Y:S01]  /*1610*/  USEL UR7, URZ, 0x1, UP0 ;  /* 0x000000013f077887 */ /* 0x000fe20008000000 */
[----:B------:R-:W-:Y:S01]  /*1620*/  IMAD.SHL.U32 R62, R4, 0x2, RZ ;  /* 0x00000002043e7824 */ /* 0x000fe200078e00ff */
[----:B------:R-:W-:Y:S01]  /*1630*/  LOP3.LUT R74, R23, 0x1, RZ, 0xfc, !PT ;  /* 0x00000001174a7812 */ /* 0x000fe200078efcff */
[----:B------:R-:W-:Y:S01]  /*1640*/  IMAD.IADD R60, R60, 0x1, -R3 ;  /* 0x000000013c3c7824 */ /* 0x000fe200078e0a03 */
[----:B------:R-:W-:Y:S01]  /*1650*/  SHF.R.S32.HI R3, RZ, 0x5, R8 ;  /* 0x00000005ff037819 */ /* 0x000fe20000011408 */
[----:B------:R-:W-:Y:S01]  /*1660*/  USHF.L.U32 UR47, UR40, 0x1, URZ ;  /* 0x00000001282f7899 */ /* 0x000fe2000800063f */
[----:B------:R-:W-:Y:S01]  /*1670*/  IMAD.U32 R75, RZ, RZ, UR7 ;  /* 0x00000007ff4b7e24 */ /* 0x000fe2000f8e00ff */
[----:B------:R-:W0:Y:S01]  /*1680*/  LDC R67, c[0x0][0x288] ;  /* 0x0000a200ff437b82 */ /* 0x000e220000000800 */
[--C-:B------:R-:W-:Y:S01]  /*1690*/  SHF.R.S32.HI R61, RZ, 0x1f, R60.reuse ;  /* 0x0000001fff3d7819 */ /* 0x100fe2000001143c */
[----:B-1----:R-:W-:Y:S01]  /*16a0*/  ULEA UR41, UR4, UR41, 0x18 ;  /* 0x0000002904297291 */ /* 0x002fe2000f8ec03f */
[C---:B------:R-:W-:Y:S01]  /*16b0*/  IMAD R71, R3.reuse, -0x10, -R60 ;  /* 0xfffffff003477824 */ /* 0x040fe200078e0a3c */
[----:B------:R-:W-:Y:S01]  /*16c0*/  USHF.L.U32 UR4, UR5, 0x3, URZ ;  /* 0x0000000305047899 */ /* 0x000fe2000800063f */
[----:B------:R-:W-:Y:S01]  /*16d0*/  SHF.R.S32.HI R63, RZ, 0x1f, R62 ;  /* 0x0000001fff3f7819 */ /* 0x000fe2000001143e */
[----:B------:R-:W-:Y:S01]  /*16e0*/  IMAD.WIDE R60, R3, 0x10, R60 ;  /* 0x00000010033c7825 */ /* 0x000fe200078e023c */
[----:B------:R-:W-:Y:S01]  /*16f0*/  UIADD3 UR5, UR41, 0x180, URZ ;  /* 0x0000018029057890 */ /* 0x000fe2000fffe03f */
[----:B------:R-:W1:Y:S01]  /*1700*/  LDC R69, c[0x0][0x600] ;  /* 0x00018000ff457b82 */ /* 0x000e620000000800 */
[----:B------:R-:W-:Y:S01]  /*1710*/  UIADD3 UR6, UR41, 0x1c180, URZ ;  /* 0x0001c18029067890 */ /* 0x000fe2000fffe03f */
[----:B------:R-:W-:Y:S01]  /*1720*/  IMAD.MOV.U32 R3, RZ, RZ, -0x1 ;  /* 0xffffffffff037424 */ /* 0x000fe200078e00ff */
[----:B------:R-:W-:Y:S01]  /*1730*/  USHF.R.U32.HI UR5, URZ, 0x4, UR5 ;  /* 0x000000043f057899 */ /* 0x000fe20008011605 */
[----:B------:R-:W-:Y:S01]  /*1740*/  VIADD R71, R71, UR8 ;  /* 0x0000000847477c36 */ /* 0x000fe20008000000 */
[----:B------:R-:W-:-:S02]  /*1750*/  USHF.R.U32.HI UR6, URZ, 0x4, UR6 ;  /* 0x000000043f067899 */ /* 0x000fc40008011606 */
[-C--:B---3--:R-:W-:Y:S01]  /*1760*/  SHF.L.U32 R3, R3, R66.reuse, RZ ;  /* 0x0000004203037219 */ /* 0x088fe200000006ff */
[----:B------:R-:W-:Y:S01]  /*1770*/  UIADD3 UR48, UR41, 0x80, URZ ;  /* 0x0000008029307890 */ /* 0x000fe2000fffe03f */
[C---:B----4-:R-:W-:Y:S01]  /*1780*/  SHF.L.U64.HI R65, R64.reuse, 0x3, R65 ;  /* 0x0000000340417819 */ /* 0x050fe20000010241 */
[----:B------:R-:W-:Y:S01]  /*1790*/  ULOP3.LUT UR4, UR4, 0x8, URZ, 0xc0, !UPT ;  /* 0x0000000804047892 */ /* 0x000fe2000f8ec03f */
[----:B------:R-:W-:Y:S01]  /*17a0*/  SHF.L.U32 R66, R5, R66, RZ ;  /* 0x0000004205427219 */ /* 0x000fe200000006ff */
[----:B------:R-:W-:Y:S01]  /*17b0*/  ULOP3.LUT UR5, UR5, 0x3fff, URZ, 0xc0, !UPT ;  /* 0x00003fff05057892 */ /* 0x000fe2000f8ec03f */
[----:B------:R-:W-:Y:S01]  /*17c0*/  IMAD.SHL.U32 R64, R64, 0x8, RZ ;  /* 0x0000000840407824 */ /* 0x000fe200078e00ff */
[----:B------:R-:W-:Y:S01]  /*17d0*/  ULOP3.LUT UR6, UR6, 0x3fff, URZ, 0xc0, !UPT ;  /* 0x00003fff06067892 */ /* 0x000fe2000f8ec03f */
[----:B------:R-:W-:Y:S01]  /*17e0*/  LOP3.LUT R70, RZ, R3, RZ, 0x33, !PT ;  /* 0x00000003ff467212 */ /* 0x000fe200078e33ff */
[----:B0-----:R-:W-:Y:S01]  /*17f0*/  IMAD R67, R4, -0x2, R67 ;  /* 0xfffffffe04437824 */ /* 0x001fe200078e0243 */
[----:B------:R-:W-:-:S02]  /*1800*/  UIADD3 UR42, -UR42, UR40, URZ ;  /* 0x000000282a2a7290 */ /* 0x000fc4000fffe13f */
[----:B------:R-:W-:Y:S02]  /*1810*/  ULEA UR43, UR43, UR48, 0x3 ;  /* 0x000000302b2b7291 */ /* 0x000fe4000f8e183f */
[----:B------:R-:W-:Y:S02]  /*1820*/  ULOP3.LUT UR49, UR4, 0x8, URZ, 0x3c, !UPT ;  /* 0x0000000804317892 */ /* 0x000fe4000f8e3c3f */
[----:B------:R-:W-:Y:S01]  /*1830*/  ULOP3.LUT UR44, UR4, 0x18, URZ, 0x3c, !UPT ;  /* 0x00000018042c7892 */ /* 0x000fe2000f8e3c3f */
[----:B-1----:R-:W-:Y:S01]  /*1840*/  VIADD R69, R69, 0xffffffff ;  /* 0xffffffff45457836 */ /* 0x002fe20000000000 */
[----:B------:R-:W-:Y:S02]  /*1850*/  ULOP3.LUT UR45, UR5, 0x10000, URZ, 0xfc, !UPT ;  /* 0x00010000052d7892 */ /* 0x000fe4000f8efc3f */
[----:B------:R-:W-:Y:S01]  /*1860*/  ULOP3.LUT UR46, UR6, 0x10000, URZ, 0xfc, !UPT ;  /* 0x00010000062e7892 */ /* 0x000fe2000f8efc3f */
[----:B--2---:R-:W-:-:S11]  /*1870*/  SHF.L.U64.HI R68, R6, 0x1, R0 ;  /* 0x0000000106447819 */ /* 0x004fd60000010200 */
.L_x_104:
[----:B------:R-:W-:-:S04]  /*1880*/  SHF.L.U32 R0, R75, 0x1f, RZ ;  /* 0x0000001f4b007819 */ /* 0x000fc800000006ff */
[----:B------:R-:W0:Y:S02]  /*1890*/  SYNCS.PHASECHK.TRANS64.TRYWAIT P0, [UR43+-0x8], R0 ;  /* 0xfffff800ff0075a7 */ /* 0x000e24000800016b */
[----:B01--4-:R-:W-:Y:S05]  /*18a0*/  @!P0 BRA `(.L_x_19) ;  /* 0x0000004800c48947 */ /* 0x013fea0003800000 */
.L_x_129:
[----:B------:R-:W-:Y:S02]  /*18b0*/  ULDC UR4, c[0x0][0x28c] ;  /* 0x0000a30000047ab9 */ /* 0x000fe40000000800 */
[----:B------:R-:W-:-:S13]  /*18c0*/  ISETP.LT.AND P0, PT, RZ, UR4, PT ;  /* 0x00000004ff007c0c */ /* 0x000fda000bf01270 */
[----:B------:R-:W-:Y:S05]  /*18d0*/  @P0 BRA `(.L_x_20) ;  /* 0x0000000000400947 */ /* 0x000fea0003800000 */
[----:B0-----:R-:W-:Y:S01]  /*18e0*/  MOV R0, 0x0 ;  /* 0x0000000000007802 */ /* 0x001fe20000000f00 */
[----:B------:R-:W-:Y:S01]  /*18f0*/  ULDC.64 UR4, c[0x4][0x68] ;  /* 0x01001a0000047ab9 */ /* 0x000fe20000000a00 */
[----:B------:R-:W-:Y:S01]  /*1900*/  ULDC.64 UR6, c[0x4][0x8] ;  /* 0x0100020000067ab9 */ /* 0x000fe20000000a00 */
[----:B------:R-:W-:Y:S01]  /*1910*/  IMAD.U32 R4, RZ, RZ, UR4 ;  /* 0x00000004ff047e24 */ /* 0x000fe2000f8e00ff */
[----:B------:R0:W1:Y:S01]  /*1920*/  LDC.64 R14, c[0x4][R0] ;  /* 0x01000000000e7b82 */ /* 0x0000620000000a00 */
[----:B------:R-:W-:Y:S01]  /*1930*/  IMAD.U32 R5, RZ, RZ, UR5 ;  /* 0x00000005ff057e24 */ /* 0x000fe2000f8e00ff */
[----:B------:R-:W-:Y:S01]  /*1940*/  ULDC.64 UR4, c[0x4][0x70] ;  /* 0x01001c0000047ab9 */ /* 0x000fe20000000a00 */
[----:B------:R-:W-:Y:S02]  /*1950*/  IMAD.U32 R10, RZ, RZ, UR6 ;  /* 0x00000006ff0a7e24 */ /* 0x000fe4000f8e00ff */
[----:B------:R-:W-:Y:S02]  /*1960*/  IMAD.U32 R6, RZ, RZ, UR4 ;  /* 0x00000004ff067e24 */ /* 0x000fe4000f8e00ff */
[----:B------:R-:W-:-:S02]  /*1970*/  IMAD.U32 R7, RZ, RZ, UR5 ;  /* 0x00000005ff077e24 */ /* 0x000fc4000f8e00ff */
[----:B------:R-:W-:Y:S02]  /*1980*/  IMAD.U32 R11, RZ, RZ, UR7 ;  /* 0x00000007ff0b7e24 */ /* 0x000fe4000f8e00ff */
[----:B------:R-:W-:Y:S02]  /*1990*/  IMAD.MOV.U32 R8, RZ, RZ, 0x1e1 ;  /* 0x000001e1ff087424 */ /* 0x000fe400078e00ff */
[----:B------:R-:W-:Y:S02]  /*19a0*/  IMAD.MOV.U32 R12, RZ, RZ, 0x1 ;  /* 0x00000001ff0c7424 */ /* 0x000fe400078e00ff */
[----:B0-----:R-:W-:-:S07]  /*19b0*/  IMAD.MOV.U32 R13, RZ, RZ, RZ ;  /* 0x000000ffff0d7224 */ /* 0x001fce00078e00ff */
[----:B------:R-:W-:-:S07]  /*19c0*/  LEPC R20, `(.L_x_20) ;  /* 0x000000001014794e */ /* 0x000fce0000000000 */
[----:B-1---5:R-:W-:Y:S05]  /*19d0*/  CALL.ABS.NOINC R14 ;  /* 0x000000000e007343 */ /* 0x022fea0003c00000 */
.L_x_20:
[----:B------:R-:W-:-:S13]  /*19e0*/  ISETP.NE.AND P0, PT, R74, 0x3, PT ;  /* 0x000000034a00780c */ /* 0x000fda0003f05270 */
[----:B------:R-:W-:Y:S05]  /*19f0*/  @!P0 BRA `(.L_x_21) ;  /* 0x0000000000048947 */ /* 0x000fea0003800000 */
[----:B------:R-:W-:Y:S01]  /*1a00*/  BPT.TRAP 0x1 ;  /* 0x000000040000795c */ /* 0x000fe20000300000 */
.L_x_21:
[----:B0-----:R-:W-:Y:S02]  /*1a10*/  IMAD.U32 R3, RZ, RZ, UR38 ;  /* 0x00000026ff037e24 */ /* 0x001fe4000f8e00ff */
[----:B------:R-:W-:-:S03]  /*1a20*/  IMAD.U32 R0, RZ, RZ, UR39 ;  /* 0x00000027ff007e24 */ /* 0x000fc6000f8e00ff */
[----:B------:R-:W-:Y:S02]  /*1a30*/  LEA R3, R3, UR41, 0x3 ;  /* 0x0000002903037c11 */ /* 0x000fe4000f8e18ff */
[----:B------:R-:W-:-:S04]  /*1a40*/  SHF.L.U32 R0, R0, 0x1f, RZ ;  /* 0x0000001f00007819 */ /* 0x000fc800000006ff */
[----:B------:R0:W1:Y:S01]  /*1a50*/  SYNCS.PHASECHK.TRANS64.TRYWAIT P1, [R3+URZ], R0 ;  /* 0x00000000030075a7 */ /* 0x000062000802017f */
[----:B------:R-:W-:Y:S05]  /*1a60*/  @!P0 BRA `(.L_x_22) ;  /* 0x0000000000048947 */ /* 0x000fea0003800000 */
[----:B------:R-:W-:Y:S01]  /*1a70*/  BPT.TRAP 0x1 ;  /* 0x000000040000795c */ /* 0x000fe20000300000 */
.L_x_22:
[----:B-1----:R-:W-:Y:S05]  /*1a80*/  @P1 BRA `(.L_x_23) ;  /* 0x0000000000081947 */ /* 0x002fea0003800000 */
[----:B------:R-:W1:Y:S02]  /*1a90*/  SYNCS.PHASECHK.TRANS64.TRYWAIT P1, [R3+URZ], R0 ;  /* 0x00000000030075a7 */ /* 0x000e64000802017f */
[----:B-1----:R-:W-:Y:S05]  /*1aa0*/  @!P1 BRA `(.L_x_24) ;  /* 0x00000048005c9947 */ /* 0x002fea0003800000 */
.L_x_23:
[----:B------:R-:W-:Y:S05]  /*1ab0*/  WARPSYNC.ALL ;  /* 0x0000000000007948 */ /* 0x000fea0003800000 */
[----:B------:R-:W-:Y:S01]  /*1ac0*/  ULEA UR8, UR38, UR45, 0xa ;  /* 0x0000002d26087291 */ /* 0x000fe2000f8e503f */
[----:B------:R-:W-:Y:S01]  /*1ad0*/  WARPGROUP.ARRIVE ;  /* 0x00000000000079c5 */ /* 0x000fe20000000000 */
[----:B------:R-:W-:Y:S01]  /*1ae0*/  ULEA UR9, UR38, UR46, 0xa ;  /* 0x0000002e26097291 */ /* 0x000fe2000f8e503f */
[----:B01----:R-:W-:Y:S01]  /*1af0*/  IMAD.U32 R0, RZ, RZ, UR42 ;  /* 0x0000002aff007e24 */ /* 0x003fe2000f8e00ff */
[----:B------:R-:W-:Y:S01]  /*1b00*/  UMOV UR5, 0x40000040 ;  /* 0x4000004000057882 */ /* 0x000fe20000000000 */
[----:B------:R-:W-:-:S02]  /*1b10*/  UMOV UR7, 0x40000040 ;  /* 0x4000004000077882 */ /* 0x000fc40000000000 */
[----:B------:R-:W-:Y:S01]  /*1b20*/  UMOV UR4, UR8 ;  /* 0x0000000800047c82 */ /* 0x000fe20008000000 */
[----:B------:R-:W-:Y:S01]  /*1b30*/  ISETP.GE.AND P1, PT, R0, 0x1, PT ;  /* 0x000000010000780c */ /* 0x000fe20003f26270 */
[----:B------:R-:W-:Y:S02]  /*1b40*/  UMOV UR6, UR9 ;  /* 0x0000000900067c82 */ /* 0x000fe40008000000 */
[----:B------:R-:W-:Y:S01]  /*1b50*/  HGMMA.64x64x8.F32.TF32 R24, gdesc[UR4], RZ, !UPT, gsb0 ;  /* 0x04e00000041879f0 */ /* 0x000fe2000c0028ff */
[----:B------:R-:W-:Y:S02]  /*1b60*/  UIADD3 UR4, UR8, 0x2, URZ ;  /* 0x0000000208047890 */ /* 0x000fe4000fffe03f */
[----:B------:R-:W-:Y:S01]  /*1b70*/  UIADD3 UR6, UR9, 0x2, URZ ;  /* 0x0000000209067890 */ /* 0x000fe2000fffe03f */
[----:B------:R-:W-:Y:S01]  /*1b80*/  UMOV UR5, 0x40000040 ;  /* 0x4000004000057882 */ /* 0x000fe20000000000 */
[----:B------:R-:W-:Y:S01]  /*1b90*/  UMOV UR7, 0x40000040 ;  /* 0x4000004000077882 */ /* 0x000fe20000000000 */
[----:B------:R-:W-:-:S02]  /*1ba0*/  WARPGROUP.DEPBAR.LE gsb0, 0x0 ;  /* 0x00008000000079c5 */ /* 0x000fc40000010000 */
[----:B------:R-:W-:-:S06]  /*1bb0*/  WARPGROUP.ARRIVE ;  /* 0x00000000000079c5 */ /* 0x000fcc0000000000 */
[----:B------:R-:W-:Y:S01]  /*1bc0*/  HGMMA.64x64x8.F32.TF32 R24, gdesc[UR4], R24, gsb0 ;  /* 0x04e00000041879f0 */ /* 0x000fe20008002818 */
[----:B------:R-:W-:Y:S02]  /*1bd0*/  UIADD3 UR4, UR8, 0x4, URZ ;  /* 0x0000000408047890 */ /* 0x000fe4000fffe03f */
[----:B------:R-:W-:Y:S01]  /*1be0*/  UIADD3 UR6, UR9, 0x4, URZ ;  /* 0x0000000409067890 */ /* 0x000fe2000fffe03f */
[----:B------:R-:W-:Y:S01]  /*1bf0*/  UMOV UR5, 0x40000040 ;  /* 0x4000004000057882 */ /* 0x000fe20000000000 */
[----:B------:R-:W-:Y:S01]  /*1c00*/  UMOV UR7, 0x40000040 ;  /* 0x4000004000077882 */ /* 0x000fe20000000000 */
[----:B------:R-:W-:Y:S02]  /*1c10*/  WARPGROUP.DEPBAR.LE gsb0, 0x0 ;  /* 0x00008000000079c5 */ /* 0x000fe40000010000 */
        /* <DEDUP_REMOVED lines=36> */
[----:B------:R-:W-:Y:S03]  /*1e60*/  HGMMA.64x64x8.F32.TF32 R24, gdesc[UR4], R24, gsb0 ;  /* 0x04e00000041879f0 */ /* 0x000fe60008002818 */
[----:B------:R-:W-:Y:S02]  /*1e70*/  WARPGROUP.DEPBAR.LE gsb0, 0x0 ;  /* 0x00008000000079c5 */ /* 0x000fe40000010000 */
[----:B------:R-:W-:Y:S05]  /*1e80*/  @!P1 BRA `(.L_x_25) ;  /* 0x0000000400849947 */ /* 0x000fea0003800000 */
[----:B------:R-:W-:Y:S01]  /*1e90*/  UIADD3 UR8, UR38, 0x1, URZ ;  /* 0x0000000126087890 */ /* 0x000fe2000fffe03f */
[----:B------:R-:W-:Y:S02]  /*1ea0*/  IMAD.U32 R0, RZ, RZ, UR42 ;  /* 0x0000002aff007e24 */ /* 0x000fe4000f8e00ff */
[----:B------:R-:W-:Y:S01]  /*1eb0*/  IMAD.U32 R3, RZ, RZ, UR38 ;  /* 0x00000026ff037e24 */ /* 0x000fe2000f8e00ff */
[----:B------:R-:W-:-:S04]  /*1ec0*/  UISETP.NE.AND UP0, UPT, UR8, 0x7, UPT ;  /* 0x000000070800788c */ /* 0x000fc8000bf05270 */
[----:B------:R-:W-:Y:S02]  /*1ed0*/  USEL UR4, URZ, 0x1, UP0 ;  /* 0x000000013f047887 */ /* 0x000fe40008000000 */
[----:B------:R-:W-:Y:S02]  /*1ee0*/  USEL UR8, UR8, URZ, UP0 ;  /* 0x0000003f08087287 */ /* 0x000fe40008000000 */
[----:B------:R-:W-:-:S06]  /*1ef0*/  ULOP3.LUT UR4, UR39, UR4, URZ, 0x3c, !UPT ;  /* 0x0000000427047292 */ /* 0x000fcc000f8e3c3f */
[----:B------:R-:W-:-:S07]  /*1f00*/  IMAD.U32 R6, RZ, RZ, UR4 ;  /* 0x00000004ff067e24 */ /* 0x000fce000f8e00ff */
.L_x_32:
[----:B------:R-:W-:Y:S05]  /*1f10*/  @!P0 BRA `(.L_x_26) ;  /* 0x0000000000048947 */ /* 0x000fea0003800000 */
[----:B------:R-:W-:Y:S01]  /*1f20*/  BPT.TRAP 0x1 ;  /* 0x000000040000795c */ /* 0x000fe20000300000 */
.L_x_26:
[----:B------:R-:W-:Y:S01]  /*1f30*/  ULEA UR4, UR8, UR41, 0x3 ;  /* 0x0000002908047291 */ /* 0x000fe2000f8e183f */
[----:B------:R-:W-:-:S08]  /*1f40*/  SHF.L.U32 R4, R6, 0x1f, RZ ;  /* 0x0000001f06047819 */ /* 0x000fd000000006ff */
[----:B------:R0:W1:Y:S01]  /*1f50*/  SYNCS.PHASECHK.TRANS64.TRYWAIT P1, [UR4], R4 ;  /* 0x00000004ff0075a7 */ /* 0x0000620008020144 */
[----:B------:R-:W-:Y:S05]  /*1f60*/  @!P0 BRA `(.L_x_27) ;  /* 0x0000000000048947 */ /* 0x000fea0003800000 */
[----:B------:R-:W-:Y:S01]  /*1f70*/  BPT.TRAP 0x1 ;  /* 0x000000040000795c */ /* 0x000fe20000300000 */
.L_x_27:
[----:B-1----:R-:W-:Y:S05]  /*1f80*/  @P1 BRA `(.L_x_28) ;  /* 0x0000000000081947 */ /* 0x002fea0003800000 */
[----:B------:R-:W1:Y:S02]  /*1f90*/  SYNCS.PHASECHK.TRANS64.TRYWAIT P1, [UR4], R4 ;  /* 0x00000004ff0075a7 */ /* 0x000e640008020144 */
[----:B-1----:R-:W-:Y:S05]  /*1fa0*/  @!P1 BRA `(.L_x_29) ;  /* 0x0000004400309947 */ /* 0x002fea0003800000 */
.L_x_28:
[----:B------:R-:W-:Y:S01]  /*1fb0*/  ULEA UR9, UR8, UR45, 0xa ;  /* 0x0000002d08097291 */ /* 0x000fe2000f8e503f */
[----:B------:R-:W-:Y:S01]  /*1fc0*/  WARPGROUP.ARRIVE ;  /* 0x00000000000079c5 */ /* 0x000fe20000000000 */
[----:B------:R-:W-:Y:S01]  /*1fd0*/  ULEA UR10, UR8, UR46, 0xa ;  /* 0x0000002e080a7291 */ /* 0x000fe2000f8e503f */
[----:B------:R-:W-:Y:S01]  /*1fe0*/  UMOV UR5, 0x40000040 ;  /* 0x4000004000057882 */ /* 0x000fe20000000000 */
[----:B------:R-:W-:-:S03]  /*1ff0*/  UMOV UR7, 0x40000040 ;  /* 0x4000004000077882 */ /* 0x000fc60000000000 */
[----:B------:R-:W-:Y:S02]  /*2000*/  UMOV UR4, UR9 ;  /* 0x0000000900047c82 */ /* 0x000fe40008000000 */
[----:B------:R-:W-:Y:S02]  /*2010*/  UMOV UR6, UR10 ;  /* 0x0000000a00067c82 */ /* 0x000fe40008000000 */
[----:B------:R-:W-:Y:S01]  /*2020*/  HGMMA.64x64x8.F32.TF32 R24, gdesc[UR4], R24, gsb0 ;  /* 0x04e00000041879f0 */ /* 0x000fe20008002818 */
        /* <DEDUP_REMOVED lines=51> */
[----:B------:R-:W-:Y:S01]  /*2360*/  BPT.TRAP 0x1 ;  /* 0x000000040000795c */ /* 0x000fe20000300000 */
.L_x_30:
[----:B------:R-:W-:-:S13]  /*2370*/  ISETP.NE.AND P1, PT, R57, RZ, PT ;  /* 0x000000ff3900720c */ /* 0x000fda0003f25270 */
[----:B01----:R-:W-:-:S05]  /*2380*/  @P1 LEA R4, R3, UR41, 0x3 ;  /* 0x0000002903041c11 */ /* 0x003fca000f8e18ff */
[----:B------:R-:W-:-:S05]  /*2390*/  @P1 VIADD R5, R4, 0x38 ;  /* 0x0000003804051836 */ /* 0x000fca0000000000 */
[----:B------:R-:W-:-:S04]  /*23a0*/  @P1 PRMT R5, R56, 0x654, R5 ;  /* 0x0000065438051816 */ /* 0x000fc80000000005 */
[----:B------:R0:W-:Y:S01]  /*23b0*/  @P1 SYNCS.ARRIVE.TRANS64.RED.A1T0 RZ, [R5+URZ], RZ ;  /* 0x000000ff05ff19a7 */ /* 0x0001e2000810043f */
[----:B------:R-:W-:-:S13]  /*23c0*/  ISETP.GT.U32.AND P1, PT, R23, 0x1, PT ;  /* 0x000000011700780c */ /* 0x000fda0003f24070 */
[----:B0-----:R-:W-:Y:S05]  /*23d0*/  @P1 BRA `(.L_x_31) ;  /* 0x0000000000041947 */ /* 0x001fea0003800000 */
[----:B------:R-:W-:Y:S01]  /*23e0*/  BPT.TRAP 0x1 ;  /* 0x000000040000795c */ /* 0x000fe20000300000 */
.L_x_31:
[----:B------:R-:W-:Y:S01]  /*23f0*/  UIADD3 UR8, UR8, 0x1, URZ ;  /* 0x0000000108087890 */ /* 0x000fe2000fffe03f */
[C---:B------:R-:W-:Y:S01]  /*2400*/  ISETP.GT.AND P2, PT, R0.reuse, 0x1, PT ;  /* 0x000000010000780c */ /* 0x040fe20003f44270 */
[----:B------:R-:W-:Y:S02]  /*2410*/  VIADD R3, R3, 0x1 ;  /* 0x0000000103037836 */ /* 0x000fe40000000000 */
[----:B------:R-:W-:Y:S01]  /*2420*/  UISETP.NE.AND UP0, UPT, UR8, 0x7, UPT ;  /* 0x000000070800788c */ /* 0x000fe2000bf05270 */
[----:B------:R-:W-:Y:S02]  /*2430*/  VIADD R0, R0, 0xffffffff ;  /* 0xffffffff00007836 */ /* 0x000fe40000000000 */
[C---:B------:R-:W-:Y:S01]  /*2440*/  ISETP.NE.AND P1, PT, R3.reuse, 0x7, PT ;  /* 0x000000070300780c */ /* 0x040fe20003f25270 */
[----:B------:R-:W-:Y:S02]  /*2450*/  USEL UR4, URZ, 0x1, UP0 ;  /* 0x000000013f047887 */ /* 0x000fe40008000000 */
[----:B------:R-:W-:Y:S01]  /*2460*/  USEL UR8, UR8, URZ, UP0 ;  /* 0x0000003f08087287 */ /* 0x000fe20008000000 */
[----:B------:R-:W-:-:S03]  /*2470*/  SEL R3, R3, RZ, P1 ;  /* 0x000000ff03037207 */ /* 0x000fc60000800000 */
[----:B------:R-:W-:Y:S01]  /*2480*/  LOP3.LUT R6, R6, UR4, RZ, 0x3c, !PT ;  /* 0x0000000406067c12 */ /* 0x000fe2000f8e3cff */
[----:B------:R-:W-:Y:S07]  /*2490*/  @P2 BRA `(.L_x_32) ;  /* 0xfffffff8009c2947 */ /* 0x000fee000383ffff */
.L_x_25:
[----:B------:R-:W0:Y:S01]  /*24a0*/  LDC R0, c[0x0][0x28c] ;  /* 0x0000a300ff007b82 */ /* 0x000e220000000800 */
[----:B------:R-:W-:-:S04]  /*24b0*/  IMAD.U32 R3, RZ, RZ, UR49 ;  /* 0x00000031ff037e24 */ /* 0x000fc8000f8e00ff */
[----:B------:R1:W-:Y:S01]  /*24c0*/  SYNCS.ARRIVE.TRANS64.A1T0 RZ, [R3+UR48], RZ ;  /* 0x000000ff03ff79a7 */ /* 0x0003e20008100030 */
[----:B0-----:R-:W-:-:S13]  /*24d0*/  ISETP.GE.AND P1, PT, R0, 0x1, PT ;  /* 0x000000010000780c */ /* 0x001fda0003f26270 */
[----:B-1----:R-:W-:Y:S05]  /*24e0*/  @!P1 BRA `(.L_x_33) ;  /* 0x0000000000509947 */ /* 0x002fea0003800000 */
[----:B------:R-:W-:Y:S05]  /*24f0*/  @!P0 BRA `(.L_x_34) ;  /* 0x0000000000048947 */ /* 0x000fea0003800000 */
[----:B------:R-:W-:Y:S01]  /*2500*/  BPT.TRAP 0x1 ;  /* 0x000000040000795c */ /* 0x000fe20000300000 */
.L_x_34:
[----:B------:R-:W-:Y:S01]  /*2510*/  ISETP.NE.AND P0, PT, R57, RZ, PT ;  /* 0x000000ff3900720c */ /* 0x000fe20003f05270 */
[----:B------:R-:W-:Y:S01]  /*2520*/  BSSY B0, `(.L_x_35) ;  /* 0x000000e000007945 */ /* 0x000fe20003800000 */
[----:B------:R-:W-:-:S11]  /*2530*/  ISETP.GT.U32.AND P1, PT, R23, 0x1, PT ;  /* 0x000000011700780c */ /* 0x000fd60003f24070 */
[----:B------:R-:W-:Y:S05]  /*2540*/  @!P0 BRA `(.L_x_36) ;  /* 0x00000000002c8947 */ /* 0x000fea0003800000 */
[----:B------:R-:W-:-:S04]  /*2550*/  UIADD3 UR6, UR38, UR42, URZ ;  /* 0x0000002a26067290 */ /* 0x000fc8000fffe03f */
[----:B------:R-:W-:-:S04]  /*2560*/  UIMAD.WIDE.U32 UR4, UR6, 0x24924925, URZ ;  /* 0x24924925060478a5 */ /* 0x000fc8000f8e003f */
[----:B------:R-:W-:-:S04]  /*2570*/  UIADD3 UR4, UR6, -UR5, URZ ;  /* 0x8000000506047290 */ /* 0x000fc8000fffe03f */
[----:B------:R-:W-:-:S04]  /*2580*/  ULEA.HI UR4, UR4, UR5, URZ, 0x1f ;  /* 0x0000000504047291 */ /* 0x000fc8000f8ff83f */
[----:B------:R-:W-:-:S04]  /*2590*/  USHF.R.U32.HI UR4, URZ, 0x2, UR4 ;  /* 0x000000023f047899 */ /* 0x000fc80008011604 */
[----:B------:R-:W-:-:S04]  /*25a0*/  UIMAD UR4, UR4, -0x7, UR6 ;  /* 0xfffffff9040478a4 */ /* 0x000fc8000f8e0206 */
[----:B------:R-:W-:-:S04]  /*25b0*/  ULEA UR4, UR4, UR41, 0x3 ;  /* 0x0000002904047291 */ /* 0x000fc8000f8e183f */
[----:B------:R-:W-:-:S06]  /*25c0*/  UIADD3 UR4, UR4, 0x38, URZ ;  /* 0x0000003804047890 */ /* 0x000fcc000fffe03f */
[----:B------:R-:W-:-:S05]  /*25d0*/  IMAD.U32 R3, RZ, RZ, UR4 ;  /* 0x00000004ff037e24 */ /* 0x000fca000f8e00ff */
[----:B------:R-:W-:-:S04]  /*25e0*/  PRMT R0, R56, 0x654, R3 ;  /* 0x0000065438007816 */ /* 0x000fc80000000003 */
[----:B------:R0:W-:Y:S03]  /*25f0*/  SYNCS.ARRIVE.TRANS64.RED.A1T0 RZ, [R0+URZ], RZ ;  /* 0x000000ff00ff79a7 */ /* 0x0001e6000810043f */
.L_x_36:
[----:B------:R-:W-:Y:S05]  /*2600*/  BSYNC B0 ;  /* 0x0000000000007941 */ /* 0x000fea0003800000 */
.L_x_35:
[----:B------:R-:W-:Y:S05]  /*2610*/  @P1 BRA `(.L_x_33) ;  /* 0x0000000000041947 */ /* 0x000fea0003800000 */
[----:B------:R-:W-:Y:S01]  /*2620*/  BPT.TRAP 0x1 ;  /* 0x000000040000795c */ /* 0x000fe20000300000 */
.L_x_33:
[----:B0-----:R-:W-:Y:S01]  /*2630*/  SHF.L.U32 R0, R75, 0x1f, RZ ;  /* 0x0000001f4b007819 */ /* 0x001fe200000006ff */
[----:B------:R-:W-:Y:S01]  /*2640*/  UISETP.GE.U32.AND UP1, UPT, UR47, 0x7, UPT ;  /* 0x000000072f00788c */ /* 0x000fe2000bf26070 */
[----:B------:R-:W-:Y:S01]  /*2650*/  SHF.R.S32.HI R9, RZ, 0x1f, R19 ;  /* 0x0000001fff097819 */ /* 0x000fe20000011413 */
[----:B------:R-:W-:Y:S01]  /*2660*/  UIADD3 UR38, UR38, UR47, URZ ;  /* 0x0000002f26267290 */ /* 0x000fe2000fffe03f */
[----:B------:R-:W0:Y:S03]  /*2670*/  SYNCS.PHASECHK.TRANS64.TRYWAIT P0, [UR43+0x8], R0 ;  /* 0x00000800ff0075a7 */ /* 0x000e26000800016b */
[----:B------:R-:W-:-:S04]  /*2680*/  UISETP.GT.U32.AND UP0, UPT, UR38, 0x6, UPT ;  /* 0x000000062600788c */ /* 0x000fc8000bf04070 */
[----:B------:R-:W-:Y:S02]  /*2690*/  UISETP.LT.U32.AND UP0, UPT, UR47, 0x7, UP0 ;  /* 0x000000072f00788c */ /* 0x000fe40008701070 */
[----:B------:R-:W-:Y:S02]  /*26a0*/  @UP1 UIMAD.WIDE.U32 UR4, UR38, 0x24924925, URZ ;  /* 0x24924925260418a5 */ /* 0x000fe4000f8e003f */
[----:B------:R-:W-:Y:S02]  /*26b0*/  USEL UR6, URZ, 0x1, !UP0 ;  /* 0x000000013f067887 */ /* 0x000fe4000c000000 */
[----:B------:R-:W-:Y:S02]  /*26c0*/  @UP1 UIADD3 UR4, UR38, -UR5, URZ ;  /* 0x8000000526041290 */ /* 0x000fe4000fffe03f */
[----:B------:R-:W-:Y:S02]  /*26d0*/  ULOP3.LUT UR39, UR39, UR6, URZ, 0x3c, !UPT ;  /* 0x0000000627277292 */ /* 0x000fe4000f8e3c3f */
[----:B------:R-:W-:-:S04]  /*26e0*/  @UP1 ULEA.HI UR4, UR4, UR5, URZ, 0x1f ;  /* 0x0000000504041291 */ /* 0x000fc8000f8ff83f */
[----:B------:R-:W-:-:S04]  /*26f0*/  @UP1 USHF.R.U32.HI UR4, URZ, 0x2, UR4 ;  /* 0x000000023f041899 */ /* 0x000fc80008011604 */
[----:B------:R-:W-:Y:S01]  /*2700*/  @UP1 ULOP3.LUT UR39, UR39, 0x1, UR4, 0x78, !UPT ;  /* 0x0000000127271892 */ /* 0x000fe2000f8e7804 */
[----:B0-----:R-:W-:Y:S11]  /*2710*/  @!P0 BRA `(.L_x_37) ;  /* 0x0000003c006c8947 */ /* 0x001ff60003800000 */
.L_x_130:
[----:B------:R-:W-:Y:S01]  /*2720*/  ULDC.64 UR4, c[0x0][0x5d0] ;  /* 0x0001740000047ab9 */ /* 0x000fe20000000a00 */
[----:B------:R-:W-:Y:S01]  /*2730*/  ULDC UR6, c[0x0][0x284] ;  /* 0x0000a10000067ab9 */ /* 0x000fe20000000800 */
[----:B0-----:R-:W-:Y:S02]  /*2740*/  IMAD R0, R9, UR4, RZ ;  /* 0x0000000409007c24 */ /* 0x001fe4000f8e02ff */
[----:B------:R-:W-:Y:S02]  /*2750*/  IMAD.SHL.U32 R12, R18, 0x40, RZ ;  /* 0x00000040120c7824 */ /* 0x000fe400078e00ff */
[C---:B------:R-:W-:Y:S02]  /*2760*/  IMAD R3, R19.reuse, UR5, R0 ;  /* 0x0000000513037c24 */ /* 0x040fe4000f8e0200 */
[----:B------:R-:W-:Y:S01]  /*2770*/  IMAD.SHL.U32 R0, R22, 0x40, RZ ;  /* 0x0000004016007824 */ /* 0x000fe200078e00ff */
[----:B------:R-:W-:Y:S01]  /*2780*/  SHF.R.S32.HI R13, RZ, 0x1f, R12 ;  /* 0x0000001fff0d7819 */ /* 0x000fe2000001140c */
[----:B------:R-:W-:Y:S01]  /*2790*/  IMAD.WIDE.U32 R4, R19, UR4, R62 ;  /* 0x0000000413047c25 */ /* 0x000fe2000f8e003e */
[----:B------:R-:W-:-:S02]  /*27a0*/  ULDC.64 UR4, c[0x0][0x5c8] ;  /* 0x0001720000047ab9 */ /* 0x000fc40000000a00 */
[----:B------:R-:W-:Y:S01]  /*27b0*/  ISETP.GE.AND P0, PT, R0, UR6, PT ;  /* 0x0000000600007c0c */ /* 0x000fe2000bf06270 */
[----:B------:R-:W-:Y:S01]  /*27c0*/  ULDC UR6, c[0x0][0x288] ;  /* 0x0000a20000067ab9 */ /* 0x000fe20000000800 */
[----:B------:R-:W-:Y:S01]  /*27d0*/  IADD3 R4, P1, R12, R4, RZ ;  /* 0x000000040c047210 */ /* 0x000fe20007f3e0ff */
[----:B------:R-:W-:Y:S01]  /*27e0*/  IMAD.WIDE R20, R22, 0x40, R60 ;  /* 0x0000004016147825 */ /* 0x000fe200078e023c */
[----:B------:R-:W-:Y:S02]  /*27f0*/  ISETP.GE.OR P0, PT, R12, UR6, P0 ;  /* 0x000000060c007c0c */ /* 0x000fe40008706670 */
[----:B------:R-:W-:Y:S01]  /*2800*/  IADD3.X R5, R13, R5, R3, P1, !PT ;  /* 0x000000050d057210 */ /* 0x000fe20000ffe403 */
[----:B------:R-:W-:-:S04]  /*2810*/  IMAD R7, R21, UR4, RZ ;  /* 0x0000000415077c24 */ /* 0x000fc8000f8e02ff */
[C---:B------:R-:W-:Y:S02]  /*2820*/  IMAD R7, R20.reuse, UR5, R7 ;  /* 0x0000000514077c24 */ /* 0x040fe4000f8e0207 */
[----:B------:R-:W-:-:S04]  /*2830*/  IMAD.WIDE.U32 R72, R20, UR4, R4 ;  /* 0x0000000414487c25 */ /* 0x000fc8000f8e0004 */
[----:B------:R-:W-:Y:S05]  /*2840*/  @P0 BRA `(.L_x_38) ;  /* 0x0000002000540947 */ /* 0x000fea0003800000 */
[----:B-----5:R-:W-:Y:S01]  /*2850*/  FSETP.NEU.AND P1, PT, R59, RZ, PT ;  /* 0x000000ff3b00720b */ /* 0x020fe20003f2d000 */
[----:B------:R-:W-:Y:S01]  /*2860*/  IMAD.IADD R22, R67, 0x1, -R12 ;  /* 0x0000000143167824 */ /* 0x000fe200078e0a0c */
[----:B------:R-:W-:Y:S01]  /*2870*/  BSSY B0, `(.L_x_38) ;  /* 0x0000212000007945 */ /* 0x000fe20003800000 */
[----:B------:R-:W-:Y:S02]  /*2880*/  IMAD.IADD R0, R71, 0x1, -R0 ;  /* 0x0000000147007824 */ /* 0x000fe400078e0a00 */
[----:B------:R-:W-:Y:S01]  /*2890*/  IMAD.IADD R7, R73, 0x1, R7 ;  /* 0x0000000149077824 */ /* 0x000fe200078e0207 */
[----:B------:R-:W-:-:S04]  /*28a0*/  ISETP.GT.AND P0, PT, R22, RZ, PT ;  /* 0x000000ff1600720c */ /* 0x000fc80003f04270 */
[----:B------:R-:W-:-:S03]  /*28b0*/  ISETP.GT.AND P2, PT, R0, RZ, P0 ;  /* 0x000000ff0000720c */ /* 0x000fc60000744270 */
[----:B------:R-:W-:Y:S10]  /*28c0*/  @!P1 BRA `(.L_x_39) ;  /* 0x0000001400d89947 */ /* 0x000ff40003800000 */
[----:B------:R-:W0:Y:S01]  /*28d0*/  LDC.64 R76, c[0x0][0x5b8] ;  /* 0x00016e00ff4c7b82 */ /* 0x000e220000000a00 */
[----:B------:R-:W-:-:S07]  /*28e0*/  ULDC.64 UR4, c[0x0][0x5c0] ;  /* 0x0001700000047ab9 */ /* 0x000fce0000000a00 */
[----:B------:R-:W1:Y:S08]  /*28f0*/  LDC.64 R78, c[0x0][0x5b0] ;  /* 0x00016c00ff4e7b82 */ /* 0x000e700000000a00 */
[----:B------:R-:W2:Y:S01]  /*2900*/  LDC.64 R80, c[0x0][0x5a8] ;  /* 0x00016a00ff507b82 */ /* 0x000ea20000000a00 */
[-C--:B0-----:R-:W-:Y:S02]  /*2910*/  IMAD R6, R9, R76.reuse, RZ ;  /* 0x0000004c09067224 */ /* 0x081fe400078e02ff */
[----:B------:R-:W-:-:S04]  /*2920*/  IMAD.WIDE.U32 R4, R19, R76, R62 ;  /* 0x0000004c13047225 */ /* 0x000fc800078e003e */
[----:B------:R-:W-:Y:S01]  /*2930*/  IMAD R73, R19, R77, R6 ;  /* 0x0000004d13497224 */ /* 0x000fe200078e0206 */
[----:B------:R-:W-:Y:S01]  /*2940*/  IADD3 R8, P1, R12, R4, RZ ;  /* 0x000000040c087210 */ /* 0x000fe20007f3e0ff */
[----:B-1----:R-:W-:-:S03]  /*2950*/  IMAD R3, R21, R78, RZ ;  /* 0x0000004e15037224 */ /* 0x002fc600078e02ff */
[----:B------:R-:W-:Y:S01]  /*2960*/  IADD3.X R9, R13, R5, R73, P1, !PT ;  /* 0x000000050d097210 */ /* 0x000fe20000ffe449 */
[C---:B------:R-:W-:Y:S02]  /*2970*/  IMAD R21, R20.reuse, R79, R3 ;  /* 0x0000004f14157224 */ /* 0x040fe400078e0203 */
[----:B------:R-:W-:-:S04]  /*2980*/  IMAD.WIDE.U32 R4, R20, R78, R8 ;  /* 0x0000004e14047225 */ /* 0x000fc800078e0008 */
[----:B------:R-:W-:Y:S01]  /*2990*/  IMAD.IADD R3, R5, 0x1, R21 ;  /* 0x0000000105037824 */ /* 0x000fe200078e0215 */
[----:B--2---:R-:W-:-:S04]  /*29a0*/  LEA R10, P1, R4, R80, 0x2 ;  /* 0x00000050040a7211 */ /* 0x004fc800078210ff */
[----:B------:R-:W-:-:S05]  /*29b0*/  LEA.HI.X R11, R4, R81, R3, 0x2, P1 ;  /* 0x00000051040b7211 */ /* 0x000fca00008f1403 */
[----:B------:R0:W2:Y:S01]  /*29c0*/  @P2 LDG.E.LTC128B R3, desc[UR36][R10.64] ;  /* 0x000000240a032981 */ /* 0x0000a2000c1e1920 */
[----:B------:R-:W-:Y:S01]  /*29d0*/  IMAD.WIDE.U32 R4, R20, R78, R12 ;  /* 0x0000004e14047225 */ /* 0x000fe200078e000c */
[----:B------:R-:W-:Y:S01]  /*29e0*/  LEA R6, P3, R72, UR4, 0x2 ;  /* 0x0000000448067c11 */ /* 0x000fe2000f8610ff */
[----:B------:R-:W-:Y:S01]  /*29f0*/  BSSY B1, `(.L_x_40) ;  /* 0x0000014000017945 */ /* 0x000fe20003800000 */
[----:B------:R-:W-:Y:S02]  /*2a00*/  IADD3 R14, P1, R62, R4, RZ ;  /* 0x000000043e0e7210 */ /* 0x000fe40007f3e0ff */
[----:B------:R-:W-:Y:S02]  /*2a10*/  LEA.HI.X R7, R72, UR5, R7, 0x2, P3 ;  /* 0x0000000548077c11 */ /* 0x000fe400098f1407 */
[----:B------:R-:W-:Y:S01]  /*2a20*/  IADD3.X R15, R63, R21, R5, P1, !PT ;  /* 0x000000153f0f7210 */ /* 0x000fe20000ffe405 */
[----:B0-----:R-:W-:Y:S01]  /*2a30*/  IMAD.SHL.U32 R10, R78, 0x8, RZ ;  /* 0x000000084e0a7824 */ /* 0x001fe200078e00ff */
[----:B------:R-:W-:-:S02]  /*2a40*/  ISETP.GT.AND P1, PT, R22, 0x1, PT ;  /* 0x000000011600780c */ /* 0x000fc40003f24270 */
[----:B------:R-:W-:Y:S01]  /*2a50*/  SHF.L.U64.HI R11, R78, 0x3, R79 ;  /* 0x000000034e0b7819 */ /* 0x000fe2000001024f */
[----:B------:R-:W-:Y:S01]  /*2a60*/  IMAD.WIDE.U32 R14, R19, R76, R14 ;  /* 0x0000004c130e7225 */ /* 0x000fe200078e000e */
[----:B------:R-:W-:-:S03]  /*2a70*/  ISETP.GT.AND P3, PT, R0, RZ, P1 ;  /* 0x000000ff0000720c */ /* 0x000fc60000f64270 */
[----:B------:R-:W-:Y:S01]  /*2a80*/  IMAD.WIDE.U32 R10, R20, R78, R10 ;  /* 0x0000004e140a7225 */ /* 0x000fe200078e000a */
[----:B--2---:R-:W-:-:S05]  /*2a90*/  LOP3.LUT R4, R3, 0xffffe000, RZ, 0xc0, !PT ;  /* 0xffffe00003047812 */ /* 0x004fca00078ec0ff */
[----:B------:R-:W-:Y:S01]  /*2aa0*/  FMUL R5, R4, R59 ;  /* 0x0000003b04057220 */ /* 0x000fe20000400000 */
[----:B------:R-:W-:-:S03]  /*2ab0*/  LEA R4, P4, R14, R80, 0x2 ;  /* 0x000000500e047211 */ /* 0x000fc600078810ff */
[----:B------:R-:W-:Y:S01]  /*2ac0*/  FFMA R77, R24, R58, R5 ;  /* 0x0000003a184d7223 */ /* 0x000fe20000000005 */
[----:B------:R-:W-:-:S04]  /*2ad0*/  IMAD.IADD R5, R73, 0x1, R15 ;  /* 0x0000000149057824 */ /* 0x000fc800078e020f */
[----:B------:R-:W-:Y:S02]  /*2ae0*/  F2FP.TF32.F32.PACK_B R77, R77 ;  /* 0x0000004dff4d723e */ /* 0x000fe400024050ff */
[----:B------:R-:W-:-:S03]  /*2af0*/  LEA.HI.X R5, R14, R81, R5, 0x2, P4 ;  /* 0x000000510e057211 */ /* 0x000fc600020f1405 */
[----:B------:R0:W-:Y:S01]  /*2b00*/  @P2 STG.E desc[UR36][R6.64], R77 ;  /* 0x0000004d06002986 */ /* 0x0001e2000c101924 */
[----:B------:R-:W-:Y:S05]  /*2b10*/  @!P3 BRA `(.L_x_41) ;  /* 0x000000000004b947 */ /* 0x000fea0003800000 */
[----:B------:R1:W5:Y:S02]  /*2b20*/  LDG.E.LTC128B R3, desc[UR36][R4.64+0x4] ;  /* 0x0000042404037981 */ /* 0x000364000c1e1920 */
.L_x_41:
[----:B------:R-:W-:Y:S05]  /*2b30*/  BSYNC B1 ;  /* 0x0000000000017941 */ /* 0x000fea0003800000 */
.L_x_40:
[----:B-----5:R-:W-:Y:S01]  /*2b40*/  LOP3.LUT R14, R3, 0xffffe000, RZ, 0xc0, !PT ;  /* 0xffffe000030e7812 */ /* 0x020fe200078ec0ff */
[----:B------:R-:W-:Y:S01]  /*2b50*/  IMAD.IADD R21, R21, 0x1, R11 ;  /* 0x0000000115157824 */ /* 0x000fe200078e020b */
[----:B------:R-:W-:Y:S01]  /*2b60*/  IADD3 R8, P2, R8, R10, RZ ;  /* 0x0000000a08087210 */ /* 0x000fe20007f5e0ff */
[----:B------:R-:W-:Y:S01]  /*2b70*/  IMAD.MOV.U32 R18, RZ, RZ, R3 ;  /* 0x000000ffff127224 */ /* 0x000fe200078e0003 */
[----:B------:R-:W-:Y:S01]  /*2b80*/  ISETP.GT.AND P0, PT, R0, 0x8, P0 ;  /* 0x000000080000780c */ /* 0x000fe20000704270 */
[----:B------:R-:W-:Y:S02]  /*2b90*/  FMUL R14, R14, R59 ;  /* 0x0000003b0e0e7220 */ /* 0x000fe40000400000 */
[----:B------:R-:W-:Y:S02]  /*2ba0*/  IMAD.X R9, R21, 0x1, R9, P2 ;  /* 0x0000000115097824 */ /* 0x000fe400010e0609 */
[----:B------:R-:W-:Y:S01]  /*2bb0*/  FFMA R25, R25, R58, R14 ;  /* 0x0000003a19197223 */ /* 0x000fe2000000000e */
[----:B------:R-:W-:-:S04]  /*2bc0*/  LEA R14, P2, R8, R80, 0x2 ;  /* 0x00000050080e7211 */ /* 0x000fc800078410ff */
[----:B------:R-:W-:Y:S02]  /*2bd0*/  F2FP.TF32.F32.PACK_B R25, R25 ;  /* 0x00000019ff19723e */ /* 0x000fe400024050ff */
[----:B------:R-:W-:-:S03]  /*2be0*/  LEA.HI.X R15, R8, R81, R9, 0x2, P2 ;  /* 0x00000051080f7211 */ /* 0x000fc600010f1409 */
[----:B------:R2:W-:Y:S04]  /*2bf0*/  @P3 STG.E desc[UR36][R6.64+0x4], R25 ;  /* 0x0000041906003986 */ /* 0x0005e8000c101924 */
[----:B------:R-:W3:Y:S01]  /*2c00*/  @P0 LDG.E.LTC128B R18, desc[UR36][R14.64] ;  /* 0x000000240e120981 */ /* 0x000ee2000c1e1920 */
[----:B------:R-:W-:Y:S01]  /*2c10*/  IADD3 R12, P2, P3, R62, R10, R12 ;  /* 0x0000000a3e0c7210 */ /* 0x000fe20007b5e00c */
[----:B------:R-:W-:Y:S01]  /*2c20*/  BSSY B1, `(.L_x_42) ;  /* 0x0000011000017945 */ /* 0x000fe20003800000 */
[C---:B------:R-:W-:Y:S02]  /*2c30*/  SHF.L.U64.HI R9, R64.reuse, 0x2, R65 ;  /* 0x0000000240097819 */ /* 0x040fe40000010241 */
[----:B------:R-:W-:Y:S02]  /*2c40*/  IADD3.X R13, R63, R21, R13, P2, P3 ;  /* 0x000000153f0d7210 */ /* 0x000fe400017e640d */
[----:B------:R-:W-:-:S02]  /*2c50*/  LEA R10, P2, R64, R6, 0x2 ;  /* 0x00000006400a7211 */ /* 0x000fc400078410ff */
[----:B------:R-:W-:Y:S01]  /*2c60*/  ISETP.GT.AND P1, PT, R0, 0x8, P1 ;  /* 0x000000080000780c */ /* 0x000fe20000f24270 */
[----:B------:R-:W-:-:S04]  /*2c70*/  IMAD.WIDE.U32 R12, R19, R76, R12 ;  /* 0x0000004c130c7225 */ /* 0x000fc800078e000c */
[----:B------:R-:W-:Y:S01]  /*2c80*/  IMAD.X R11, R9, 0x1, R7, P2 ;  /* 0x00000001090b7824 */ /* 0x000fe200010e0607 */
[----:B---3--:R-:W-:-:S05]  /*2c90*/  LOP3.LUT R8, R18, 0xffffe000, RZ, 0xc0, !PT ;  /* 0xffffe00012087812 */ /* 0x008fca00078ec0ff */
        /* <DEDUP_REMOVED lines=9> */
.L_x_43:
[----:B------:R-:W-:Y:S05]  /*2d30*/  BSYNC B1 ;  /* 0x0000000000017941 */ /* 0x000fea0003800000 */
.L_x_42:
[----:B-----5:R-:W-:Y:S01]  /*2d40*/  LOP3.LUT R12, R18, 0xffffe000, RZ, 0xc0, !PT ;  /* 0xffffe000120c7812 */ /* 0x020fe200078ec0ff */
[----:B------:R-:W-:Y:S01]  /*2d50*/  BSSY B1, `(.L_x_44) ;  /* 0x0000009000017945 */ /* 0x000fe20003800000 */
[----:B------:R-:W-:-:S03]  /*2d60*/  ISETP.GT.AND P0, PT, R22, 0x8, PT ;  /* 0x000000081600780c */ /* 0x000fc60003f04270 */
[----:B------:R-:W-:Y:S01]  /*2d70*/  FMUL R12, R12, R59 ;  /* 0x0000003b0c0c7220 */ /* 0x000fe20000400000 */
[----:B------:R-:W-:-:S03]  /*2d80*/  ISETP.GT.AND P2, PT, R0, RZ, P0 ;  /* 0x000000ff0000720c */ /* 0x000fc60000744270 */
[----:B------:R-:W-:-:S05]  /*2d90*/  FFMA R27, R27, R58, R12 ;  /* 0x0000003a1b1b7223 */ /* 0x000fca000000000c */
[----:B------:R-:W-:-:S05]  /*2da0*/  F2FP.TF32.F32.PACK_B R27, R27 ;  /* 0x0000001bff1b723e */ /* 0x000fca00024050ff */
[----:B------:R4:W-:Y:S01]  /*2db0*/  @P1 STG.E desc[UR36][R10.64+0x4], R27 ;  /* 0x0000041b0a001986 */ /* 0x0009e2000c101924 */
[----:B------:R-:W-:Y:S05]  /*2dc0*/  @!P2 BRA `(.L_x_45) ;  /* 0x000000000004a947 */ /* 0x000fea0003800000 */
[----:B------:R0:W5:Y:S02]  /*2dd0*/  LDG.E.LTC128B R18, desc[UR36][R4.64+0x20] ;  /* 0x0000202404127981 */ /* 0x000164000c1e1920 */
.L_x_45:
[----:B------:R-:W-:Y:S05]  /*2de0*/  BSYNC B1 ;  /* 0x0000000000017941 */ /* 0x000fea0003800000 */
.L_x_44:
        /* <DEDUP_REMOVED lines=10> */
.L_x_47:
[----:B------:R-:W-:Y:S05]  /*2e90*/  BSYNC B1 ;  /* 0x0000000000017941 */ /* 0x000fea0003800000 */
.L_x_46:
[----:B-----5:R-:W-:Y:S01]  /*2ea0*/  LOP3.LUT R12, R18, 0xffffe000, RZ, 0xc0, !PT ;  /* 0xffffe000120c7812 */ /* 0x020fe200078ec0ff */
[----:B------:R-:W-:Y:S01]  /*2eb0*/  BSSY B1, `(.L_x_48) ;  /* 0x0000008000017945 */ /* 0x000fe20003800000 */
[----:B------:R-:W-:-:S03]  /*2ec0*/  ISETP.GT.AND P0, PT, R0, 0x8, P0 ;  /* 0x000000080000780c */ /* 0x000fc60000704270 */
[----:B------:R-:W-:-:S04]  /*2ed0*/  FMUL R12, R12, R59 ;  /* 0x0000003b0c0c7220 */ /* 0x000fc80000400000 */
[----:B------:R-:W-:-:S05]  /*2ee0*/  FFMA R29, R29, R58, R12 ;  /* 0x0000003a1d1d7223 */ /* 0x000fca000000000c */
[----:B------:R-:W-:-:S05]  /*2ef0*/  F2FP.TF32.F32.PACK_B R29, R29 ;  /* 0x0000001dff1d723e */ /* 0x000fca00024050ff */
[----:B------:R0:W-:Y:S01]  /*2f00*/  @P3 STG.E desc[UR36][R6.64+0x24], R29 ;  /* 0x0000241d06003986 */ /* 0x0001e2000c101924 */
[----:B------:R-:W-:Y:S05]  /*2f10*/  @!P0 BRA `(.L_x_49) ;  /* 0x0000000000048947 */ /* 0x000fea0003800000 */
[----:B------:R0:W5:Y:S02]  /*2f20*/  LDG.E.LTC128B R18, desc[UR36][R8.64+0x20] ;  /* 0x0000202408127981 */ /* 0x000164000c1e1920 */
.L_x_49:
[----:B------:R-:W-:Y:S05]  /*2f30*/  BSYNC B1 ;  /* 0x0000000000017941 */ /* 0x000fea0003800000 */
.L_x_48:
[----:B-----5:R-:W-:Y:S01]  /*2f40*/  LOP3.LUT R12, R18, 0xffffe000, RZ, 0xc0, !PT ;  /* 0xffffe000120c7812 */ /* 0x020fe200078ec0ff */
[----:B------:R-:W-:Y:S01]  /*2f50*/  BSSY B1, `(.L_x_50) ;  /* 0x0000008000017945 */ /* 0x000fe20003800000 */
[----:B------:R-:W-:-:S03]  /*2f60*/  ISETP.GT.AND P1, PT, R0, 0x8, P1 ;  /* 0x000000080000780c */ /* 0x000fc60000f24270 */
[----:B0-----:R-:W-:-:S04]  /*2f70*/  FMUL R3, R12, R59 ;  /* 0x0000003b0c037220 */ /* 0x001fc80000400000 */
[----:B------:R-:W-:-:S05]  /*2f80*/  FFMA R3, R30, R58, R3 ;  /* 0x0000003a1e037223 */ /* 0x000fca0000000003 */
[----:B------:R-:W-:-:S05]  /*2f90*/  F2FP.TF32.F32.PACK_B R3, R3 ;  /* 0x00000003ff03723e */ /* 0x000fca00024050ff */
[----:B------:R0:W-:Y:S01]  /*2fa0*/  @P0 STG.E desc[UR36][R10.64+0x20], R3 ;  /* 0x000020030a000986 */ /* 0x0001e2000c101924 */
[----:B------:R-:W-:Y:S05]  /*2fb0*/  @!P1 BRA `(.L_x_51) ;  /* 0x0000000000049947 */ /* 0x000fea0003800000 */
[----:B------:R0:W5:Y:S02]  /*2fc0*/  LDG.E.LTC128B R18, desc[UR36][R8.64+0x24] ;  /* 0x0000242408127981 */ /* 0x000164000c1e1920 */
.L_x_51:
[----:B------:R-:W-:Y:S05]  /*2fd0*/  BSYNC B1 ;  /* 0x0000000000017941 */ /* 0x000fea0003800000 */
.L_x_50:
        /* <DEDUP_REMOVED lines=10> */
.L_x_53:
[----:B------:R-:W-:Y:S05]  /*3080*/  BSYNC B1 ;  /* 0x0000000000017941 */ /* 0x000fea0003800000 */
.L_x_52:
[----:B-----5:R-:W-:Y:S01]  /*3090*/  LOP3.LUT R12, R18, 0xffffe000, RZ, 0xc0, !PT ;  /* 0xffffe000120c7812 */ /* 0x020fe200078ec0ff */
[----:B------:R-:W-:Y:S01]  /*30a0*/  BSSY B1, `(.L_x_54) ;  /* 0x0000009000017945 */ /* 0x000fe20003800000 */
[----:B------:R-:W-:-:S03]  /*30b0*/  ISETP.GT.AND P1, PT, R22, 0x11, PT ;  /* 0x000000111600780c */ /* 0x000fc60003f24270 */
[----:B0-----:R-:W-:Y:S01]  /*30c0*/  FMUL R3, R12, R59 ;  /* 0x0000003b0c037220 */ /* 0x001fe20000400000 */
[----:B------:R-:W-:-:S03]  /*30d0*/  ISETP.GT.AND P3, PT, R0, RZ, P1 ;  /* 0x000000ff0000720c */ /* 0x000fc60000f64270 */
[----:B------:R-:W-:-:S05]  /*30e0*/  FFMA R3, R32, R58, R3 ;  /* 0x0000003a20037223 */ /* 0x000fca0000000003 */
[----:B------:R-:W-:-:S05]  /*30f0*/  F2FP.TF32.F32.PACK_B R3, R3 ;  /* 0x00000003ff03723e */ /* 0x000fca00024050ff */
[----:B------:R0:W-:Y:S01]  /*3100*/  @P2 STG.E desc[UR36][R6.64+0x40], R3 ;  /* 0x0000400306002986 */ /* 0x0001e2000c101924 */
[----:B------:R-:W-:Y:S05]  /*3110*/  @!P3 BRA `(.L_x_55) ;  /* 0x000000000004b947 */ /* 0x000fea0003800000 */
[----:B------:R0:W5:Y:S02]  /*3120*/  LDG.E.LTC128B R18, desc[UR36][R4.64+0x44] ;  /* 0x0000442404127981 */ /* 0x000164000c1e1920 */
.L_x_55:
[----:B------:R-:W-:Y:S05]  /*3130*/  BSYNC B1 ;  /* 0x0000000000017941 */ /* 0x000fea0003800000 */
.L_x_54:
        /* <DEDUP_REMOVED lines=9> */
.L_x_57:
[----:B------:R-:W-:Y:S05]  /*31d0*/  BSYNC B1 ;  /* 0x0000000000017941 */ /* 0x000fea0003800000 */
.L_x_56:
        /* <DEDUP_REMOVED lines=9> */
.L_x_59:
[----:B------:R-:W-:Y:S05]  /*3270*/  BSYNC B1 ;  /* 0x0000000000017941 */ /* 0x000fea0003800000 */
.L_x_58:
        /* <DEDUP_REMOVED lines=10> */
.L_x_61:
[----:B------:R-:W-:Y:S05]  /*3320*/  BSYNC B1 ;  /* 0x0000000000017941 */ /* 0x000fea0003800000 */
.L_x_60:
        /* <DEDUP_REMOVED lines=10> */
.L_x_63:
[----:B------:R-:W-:Y:S05]  /*33d0*/  BSYNC B1 ;  /* 0x0000000000017941 */ /* 0x000fea0003800000 */
.L_x_62:
        /* <DEDUP_REMOVED lines=9> */
.L_x_65:
[----:B------:R-:W-:Y:S05]  /*3470*/  BSYNC B1 ;  /* 0x0000000000017941 */ /* 0x000fea0003800000 */
.L_x_64:
        /* <DEDUP_REMOVED lines=9> */
.L_x_67:
[----:B------:R-:W-:Y:S05]  /*3510*/  BSYNC B1 ;  /* 0x0000000000017941 */ /* 0x000fea0003800000 */
.L_x_66:
        /* <DEDUP_REMOVED lines=10> */
.L_x_69:
[----:B------:R-:W-:Y:S05]  /*35c0*/  BSYNC B1 ;  /* 0x0000000000017941 */ /* 0x000fea0003800000 */
.L_x_68:
        /* <DEDUP_REMOVED lines=10> */
.L_x_71:
[----:B------:R-:W-:Y:S05]  /*3670*/  BSYNC B1 ;  /* 0x0000000000017941 */ /* 0x000fea0003800000 */
.L_x_70:
        /* <DEDUP_REMOVED lines=9> */
.L_x_73:
[----:B------:R-:W-:Y:S05]  /*3710*/  BSYNC B1 ;  /* 0x0000000000017941 */ /* 0x000fea0003800000 */
.L_x_72:
        /* <DEDUP_REMOVED lines=9> */
.L_x_75:
[----:B------:R-:W-:Y:S05]  /*37b0*/  BSYNC B1 ;  /* 0x0000000000017941 */ /* 0x000fea0003800000 */
.L_x_74:
        /* <DEDUP_REMOVED lines=10> */
.L_x_77:
[----:B------:R-:W-:Y:S05]  /*3860*/  BSYNC B1 ;  /* 0x0000000000017941 */ /* 0x000fea0003800000 */
.L_x_76:
        /* <DEDUP_REMOVED lines=10> */
.L_x_79:
[----:B------:R-:W-:Y:S05]  /*3910*/  BSYNC B1 ;  /* 0x0000000000017941 */ /* 0x000fea0003800000 */
.L_x_78:
        /* <DEDUP_REMOVED lines=9> */
.L_x_81:
[----:B------:R-:W-:Y:S05]  /*39b0*/  BSYNC B1 ;  /* 0x0000000000017941 */ /* 0x000fea0003800000 */
.L_x_80:
        /* <DEDUP_REMOVED lines=9> */
.L_x_83:
[----:B------:R-:W-:Y:S05]  /*3a50*/  BSYNC B1 ;  /* 0x0000000000017941 */ /* 0x000fea0003800000 */
.L_x_82:
        /* <DEDUP_REMOVED lines=10> */
.L_x_85:
[----:B------:R-:W-:Y:S05]  /*3b00*/  BSYNC B1 ;  /* 0x0000000000017941 */ /* 0x000fea0003800000 */
.L_x_84:
        /* <DEDUP_REMOVED lines=10> */
.L_x_87:
[----:B------:R-:W-:Y:S05]  /*3bb0*/  BSYNC B1 ;  /* 0x0000000000017941 */ /* 0x000fea0003800000 */
.L_x_86:
        /* <DEDUP_REMOVED lines=9> */
.L_x_89:
[----:B------:R-:W-:Y:S05]  /*3c50*/  BSYNC B1 ;  /* 0x0000000000017941 */ /* 0x000fea0003800000 */
.L_x_88:
        /* <DEDUP_REMOVED lines=9> */
.L_x_91:
[----:B------:R-:W-:Y:S05]  /*3cf0*/  BSYNC B1 ;  /* 0x0000000000017941 */ /* 0x000fea0003800000 */
.L_x_90:
        /* <DEDUP_REMOVED lines=10> */
.L_x_93:
[----:B------:R-:W-:Y:S05]  /*3da0*/  BSYNC B1 ;  /* 0x0000000000017941 */ /* 0x000fea0003800000 */
.L_x_92:
        /* <DEDUP_REMOVED lines=10> */
.L_x_95:
[----:B------:R-:W-:Y:S05]  /*3e50*/  BSYNC B1 ;  /* 0x0000000000017941 */ /* 0x000fea0003800000 */
.L_x_94:
[----:B01---5:R-:W-:Y:S01]  /*3e60*/  LOP3.LUT R4, R18, 0xffffe000, RZ, 0xc0, !PT ;  /* 0xffffe00012047812 */ /* 0x023fe200078ec0ff */
        /* <DEDUP_REMOVED lines=8> */
.L_x_97:
[----:B------:R-:W-:Y:S05]  /*3ef0*/  BSYNC B1 ;  /* 0x0000000000017941 */ /* 0x000fea0003800000 */
.L_x_96:
[----:B-----5:R-:W-:Y:S01]  /*3f00*/  LOP3.LUT R4, R18, 0xffffe000, RZ, 0xc0, !PT ;  /* 0xffffe00012047812 */ /* 0x020fe200078ec0ff */
[----:B------:R-:W-:Y:S01]  /*3f10*/  @P0 IMAD.MOV.U32 R5, RZ, RZ, R11 ;  /* 0x000000ffff050224 */ /* 0x000fe200078e000b */
[----:B------:R-:W-:Y:S01]  /*3f20*/  ISETP.GT.AND P1, PT, R0, 0x8, P1 ;  /* 0x000000080000780c */ /* 0x000fe20000f24270 */
[----:B------:R-:W-:Y:S02]  /*3f30*/  BSSY B1, `(.L_x_98) ;  /* 0x0000008000017945 */ /* 0x000fe40003800000 */
[----:B------:R-:W-:Y:S01]  /*3f40*/  FMUL R3, R4, R59 ;  /* 0x0000003b04037220 */ /* 0x000fe20000400000 */
[----:B------:R-:W-:-:S03]  /*3f50*/  @P0 IMAD.MOV.U32 R4, RZ, RZ, R10 ;  /* 0x000000ffff040224 */ /* 0x000fc600078e000a */
[----:B------:R-:W-:-:S05]  /*3f60*/  FFMA R3, R54, R58, R3 ;  /* 0x0000003a36037223 */ /* 0x000fca0000000003 */
[----:B------:R-:W-:-:S05]  /*3f70*/  F2FP.TF32.F32.PACK_B R3, R3 ;  /* 0x00000003ff03723e */ /* 0x000fca00024050ff */
[----:B------:R0:W-:Y:S01]  /*3f80*/  @P0 STG.E desc[UR36][R4.64+0xe0], R3 ;  /* 0x0000e00304000986 */ /* 0x0001e2000c101924 */
[----:B------:R-:W-:Y:S05]  /*3f90*/  @!P1 BRA `(.L_x_99) ;  /* 0x0000000000049947 */ /* 0x000fea0003800000 */
[----:B------:R0:W5:Y:S02]  /*3fa0*/  LDG.E.LTC128B R18, desc[UR36][R8.64+0xe4] ;  /* 0x0000e42408127981 */ /* 0x000164000c1e1920 */
.L_x_99:
[----:B------:R-:W-:Y:S05]  /*3fb0*/  BSYNC B1 ;  /* 0x0000000000017941 */ /* 0x000fea0003800000 */
.L_x_98:
[----:B------:R-:W-:Y:S05]  /*3fc0*/  @!P1 BRA `(.L_x_100) ;  /* 0x0000000800709947 */ /* 0x000fea0003800000 */
[----:B-----5:R-:W-:-:S05]  /*3fd0*/  LOP3.LUT R18, R18, 0xffffe000, RZ, 0xc0, !PT ;  /* 0xffffe00012127812 */ /* 0x020fca00078ec0ff */
[----:B------:R-:W-:-:S04]  /*3fe0*/  FMUL R18, R18, R59 ;  /* 0x0000003b12127220 */ /* 0x000fc80000400000 */
[----:B------:R-:W-:-:S05]  /*3ff0*/  FFMA R55, R55, R58, R18 ;  /* 0x0000003a37377223 */ /* 0x000fca0000000012 */
[----:B------:R-:W-:-:S05]  /*4000*/  F2FP.TF32.F32.PACK_B R55, R55 ;  /* 0x00000037ff37723e */ /* 0x000fca00024050ff */
[----:B------:R0:W-:Y:S01]  /*4010*/  STG.E desc[UR36][R10.64+0xe4], R55 ;  /* 0x0000e4370a007986 */ /* 0x0001e2000c101924 */
[----:B------:R-:W-:Y:S05]  /*4020*/  BRA `(.L_x_100) ;  /* 0x0000000800587947 */ /* 0x000fea0003800000 */
.L_x_39:
[----:B------:R-:W-:Y:S01]  /*4030*/  ISETP.GT.AND P4, PT, R22, 0x1, PT ;  /* 0x000000011600780c */ /* 0x000fe20003f84270 */
[----:B------:R-:W-:Y:S01]  /*4040*/  ULDC.64 UR4, c[0x0][0x5c0] ;  /* 0x0001700000047ab9 */ /* 0x000fe20000000a00 */
[-C--:B------:R-:W-:Y:S01]  /*4050*/  FMUL R3, R24, R58.reuse ;  /* 0x0000003a18037220 */ /* 0x080fe20000400000 */
[----:B------:R-:W-:Y:S01]  /*4060*/  LEA R4, P3, R72, UR4, 0x2 ;  /* 0x0000000448047c11 */ /* 0x000fe2000f8610ff */
[-C--:B------:R-:W-:Y:S01]  /*4070*/  FMUL R25, R25, R58.reuse ;  /* 0x0000003a19197220 */ /* 0x080fe20000400000 */
[----:B------:R-:W-:Y:S01]  /*4080*/  ISETP.GT.AND P1, PT, R0, RZ, P4 ;  /* 0x000000ff0000720c */ /* 0x000fe20002724270 */
[-C--:B------:R-:W-:Y:S01]  /*4090*/  FMUL R9, R26, R58.reuse ;  /* 0x0000003a1a097220 */ /* 0x080fe20000400000 */
[----:B------:R-:W-:Y:S01]  /*40a0*/  LEA.HI.X R5, R72, UR5, R7, 0x2, P3 ;  /* 0x0000000548057c11 */ /* 0x000fe200098f1407 */
[-C--:B------:R-:W-:Y:S01]  /*40b0*/  FMUL R27, R27, R58.reuse ;  /* 0x0000003a1b1b7220 */ /* 0x080fe20000400000 */
[----:B------:R-:W-:Y:S01]  /*40c0*/  F2FP.TF32.F32.PACK_B R3, R3 ;  /* 0x00000003ff03723e */ /* 0x000fe200024050ff */
[-C--:B------:R-:W-:Y:S01]  /*40d0*/  FMUL R29, R29, R58.reuse ;  /* 0x0000003a1d1d7220 */ /* 0x080fe20000400000 */
[----:B------:R-:W-:Y:S01]  /*40e0*/  F2FP.TF32.F32.PACK_B R25, R25 ;  /* 0x00000019ff19723e */ /* 0x000fe200024050ff */
[----:B------:R-:W-:Y:S01]  /*40f0*/  FMUL R31, R31, R58 ;  /* 0x0000003a1f1f7220 */ /* 0x000fe20000400000 */
[C---:B------:R-:W-:Y:S01]  /*4100*/  SHF.L.U64.HI R7, R64.reuse, 0x2, R65 ;  /* 0x0000000240077819 */ /* 0x040fe20000010241 */
[----:B------:R0:W-:Y:S01]  /*4110*/  @P2 STG.E desc[UR36][R4.64], R3 ;  /* 0x0000000304002986 */ /* 0x0001e2000c101924 */
[----:B------:R-:W-:Y:S01]  /*4120*/  LEA R6, P3, R64, R4, 0x2 ;  /* 0x0000000440067211 */ /* 0x000fe200078610ff */
[-C--:B------:R-:W-:Y:S01]  /*4130*/  FMUL R11, R32, R58.reuse ;  /* 0x0000003a200b7220 */ /* 0x080fe20000400000 */
[C---:B------:R-:W-:Y:S01]  /*4140*/  ISETP.GT.AND P2, PT, R22.reuse, 0x8, PT ;  /* 0x000000081600780c */ /* 0x040fe20003f44270 */
[----:B------:R-:W-:Y:S01]  /*4150*/  @P1 STG.E desc[UR36][R4.64+0x4], R25 ;  /* 0x0000041904001986 */ /* 0x000fe2000c101924 */
[----:B------:R-:W-:Y:S01]  /*4160*/  ISETP.GT.AND P1, PT, R22, 0x9, PT ;  /* 0x000000091600780c */ /* 0x000fe20003f24270 */
[----:B------:R-:W-:Y:S01]  /*4170*/  IMAD.X R7, R7, 0x1, R5, P3 ;  /* 0x0000000107077824 */ /* 0x000fe200018e0605 */
[C---:B------:R-:W-:Y:S01]  /*4180*/  ISETP.GT.AND P0, PT, R0.reuse, 0x8, P0 ;  /* 0x000000080000780c */ /* 0x040fe20000704270 */
[-C--:B------:R-:W-:Y:S01]  /*4190*/  FMUL R33, R33, R58.reuse ;  /* 0x0000003a21217220 */ /* 0x080fe20000400000 */
[C---:B------:R-:W-:Y:S01]  /*41a0*/  ISETP.GT.AND P4, PT, R0.reuse, 0x8, P4 ;  /* 0x000000080000780c */ /* 0x040fe20002784270 */
[-C--:B------:R-:W-:Y:S01]  /*41b0*/  FMUL R35, R35, R58.reuse ;  /* 0x0000003a23237220 */ /* 0x080fe20000400000 */
[----:B------:R-:W-:Y:S01]  /*41c0*/  ISETP.GT.AND P5, PT, R0, RZ, P2 ;  /* 0x000000ff0000720c */ /* 0x000fe200017a4270 */
[-C--:B0-----:R-:W-:Y:S01]  /*41d0*/  FMUL R3, R28, R58.reuse ;  /* 0x0000003a1c037220 */ /* 0x081fe20000400000 */
[----:B------:R-:W-:Y:S01]  /*41e0*/  ISETP.GT.AND P3, PT, R0, RZ, P1 ;  /* 0x000000ff0000720c */ /* 0x000fe20000f64270 */
[-C--:B------:R-:W-:Y:S01]  /*41f0*/  FMUL R37, R37, R58.reuse ;  /* 0x0000003a25257220 */ /* 0x080fe20000400000 */
[----:B------:R-:W-:Y:S01]  /*4200*/  F2FP.TF32.F32.PACK_B R9, R9 ;  /* 0x00000009ff09723e */ /* 0x000fe200024050ff */
[-C--:B------:R-:W-:Y:S01]  /*4210*/  FMUL R39, R39, R58.reuse ;  /* 0x0000003a27277220 */ /* 0x080fe20000400000 */
[----:B------:R-:W-:Y:S01]  /*4220*/  F2FP.TF32.F32.PACK_B R27, R27 ;  /* 0x0000001bff1b723e */ /* 0x000fe200024050ff */
[-C--:B------:R-:W-:Y:S01]  /*4230*/  FMUL R41, R41, R58.reuse ;  /* 0x0000003a29297220 */ /* 0x080fe20000400000 */
[----:B------:R-:W-:Y:S01]  /*4240*/  F2FP.TF32.F32.PACK_B R3, R3 ;  /* 0x00000003ff03723e */ /* 0x000fe200024050ff */
[----:B------:R0:W-:Y:S01]  /*4250*/  @P0 STG.E desc[UR36][R6.64], R9 ;  /* 0x0000000906000986 */ /* 0x0001e2000c101924 */
[----:B------:R-:W-:Y:S01]  /*4260*/  F2FP.TF32.F32.PACK_B R29, R29 ;  /* 0x0000001dff1d723e */ /* 0x000fe200024050ff */
[-C--:B------:R-:W-:Y:S01]  /*4270*/  FMUL R43, R43, R58.reuse ;  /* 0x0000003a2b2b7220 */ /* 0x080fe20000400000 */
[----:B------:R-:W-:Y:S01]  /*4280*/  ISETP.GT.AND P0, PT, R22, 0x10, PT ;  /* 0x000000101600780c */ /* 0x000fe20003f04270 */
[----:B------:R-:W-:Y:S01]  /*4290*/  @P4 STG.E desc[UR36][R6.64+0x4], R27 ;  /* 0x0000041b06004986 */ /* 0x000fe2000c101924 */
[C---:B------:R-:W-:Y:S01]  /*42a0*/  ISETP.GT.AND P2, PT, R0.reuse, 0x8, P2 ;  /* 0x000000080000780c */ /* 0x040fe20001744270 */
[-C--:B------:R-:W-:Y:S01]  /*42b0*/  FMUL R45, R45, R58.reuse ;  /* 0x0000003a2d2d7220 */ /* 0x080fe20000400000 */
[C---:B------:R-:W-:Y:S01]  /*42c0*/  ISETP.GT.AND P1, PT, R0.reuse, 0x8, P1 ;  /* 0x000000080000780c */ /* 0x040fe20000f24270 */
[----:B------:R1:W-:Y:S01]  /*42d0*/  @P5 STG.E desc[UR36][R4.64+0x20], R3 ;  /* 0x0000200304005986 */ /* 0x0003e2000c101924 */
[----:B------:R-:W-:Y:S01]  /*42e0*/  ISETP.GT.AND P5, PT, R0, RZ, P0 ;  /* 0x000000ff0000720c */ /* 0x000fe200007a4270 */
[-C--:B------:R-:W-:Y:S01]  /*42f0*/  FMUL R47, R47, R58.reuse ;  /* 0x0000003a2f2f7220 */ /* 0x080fe20000400000 */
[----:B------:R-:W-:Y:S01]  /*4300*/  F2FP.TF32.F32.PACK_B R31, R31 ;  /* 0x0000001fff1f723e */ /* 0x000fe200024050ff */
[----:B------:R-:W-:Y:S01]  /*4310*/  @P3 STG.E desc[UR36][R4.64+0x24], R29 ;  /* 0x0000241d04003986 */ /* 0x000fe2000c101924 */
[----:B------:R-:W-:Y:S01]  /*4320*/  ISETP.GT.AND P3, PT, R22, 0x11, PT ;  /* 0x000000111600780c */ /* 0x000fe20003f64270 */
[-C--:B0-----:R-:W-:Y:S01]  /*4330*/  FMUL R9, R30, R58.reuse ;  /* 0x0000003a1e097220 */ /* 0x081fe20000400000 */
[----:B------:R-:W-:Y:S01]  /*4340*/  F2FP.TF32.F32.PACK_B R11, R11 ;  /* 0x0000000bff0b723e */ /* 0x000fe200024050ff */
[-C--:B------:R-:W-:Y:S01]  /*4350*/  FMUL R49, R49, R58.reuse ;  /* 0x0000003a31317220 */ /* 0x080fe20000400000 */
[----:B------:R-:W-:Y:S01]  /*4360*/  ISETP.GT.AND P4, PT, R0, RZ, P3 ;  /* 0x000000ff0000720c */ /* 0x000fe20001f84270 */
[-C--:B------:R-:W-:Y:S01]  /*4370*/  FMUL R51, R51, R58.reuse ;  /* 0x0000003a33337220 */ /* 0x080fe20000400000 */
[----:B------:R-:W-:Y:S01]  /*4380*/  F2FP.TF32.F32.PACK_B R9, R9 ;  /* 0x00000009ff09723e */ /* 0x000fe200024050ff */
[-C--:B-1----:R-:W-:Y:S01]  /*4390*/  FMUL R3, R34, R58.reuse ;  /* 0x0000003a22037220 */ /* 0x082fe20000400000 */
[----:B------:R-:W-:Y:S01]  /*43a0*/  F2FP.TF32.F32.PACK_B R33, R33 ;  /* 0x00000021ff21723e */ /* 0x000fe200024050ff */
[-C--:B------:R-:W-:Y:S01]  /*43b0*/  FMUL R13, R52, R58.reuse ;  /* 0x0000003a340d7220 */ /* 0x080fe20000400000 */
[----:B------:R-:W-:Y:S01]  /*43c0*/  ISETP.GT.AND P0, PT, R0, 0x8, P0 ;  /* 0x000000080000780c */ /* 0x000fe20000704270 */
[----:B------:R0:W-:Y:S01]  /*43d0*/  @P2 STG.E desc[UR36][R6.64+0x20], R9 ;  /* 0x0000200906002986 */ /* 0x0001e2000c101924 */
[C---:B------:R-:W-:Y:S01]  /*43e0*/  ISETP.GT.AND P2, PT, R22.reuse, 0x19, PT ;  /* 0x000000191600780c */ /* 0x040fe20003f44270 */
[-C--:B------:R-:W-:Y:S01]  /*43f0*/  FMUL R53, R53, R58.reuse ;  /* 0x0000003a35357220 */ /* 0x080fe20000400000 */
[----:B------:R-:W-:Y:S01]  /*4400*/  F2FP.TF32.F32.PACK_B R3, R3 ;  /* 0x00000003ff03723e */ /* 0x000fe200024050ff */
[----:B------:R-:W-:Y:S01]  /*4410*/  @P1 STG.E desc[UR36][R6.64+0x24], R31 ;  /* 0x0000241f06001986 */ /* 0x000fe2000c101924 */
[----:B------:R-:W-:Y:S01]  /*4420*/  ISETP.GT.AND P1, PT, R22, 0x18, PT ;  /* 0x000000181600780c */ /* 0x000fe20003f24270 */
[----:B------:R-:W-:Y:S01]  /*4430*/  FMUL R55, R55, R58 ;  /* 0x0000003a37377220 */ /* 0x000fe20000400000 */
[----:B------:R-:W-:Y:S01]  /*4440*/  F2FP.TF32.F32.PACK_B R35, R35 ;  /* 0x00000023ff23723e */ /* 0x000fe200024050ff */
[----:B------:R1:W-:Y:S01]  /*4450*/  @P5 STG.E desc[UR36][R4.64+0x40], R11 ;  /* 0x0000400b04005986 */ /* 0x0003e2000c101924 */
[----:B------:R-:W-:-:S02]  /*4460*/  ISETP.GT.AND P5, PT, R0, RZ, P1 ;  /* 0x000000ff0000720c */ /* 0x000fc40000fa4270 */
[----:B------:R-:W-:Y:S01]  /*4470*/  F2FP.TF32.F32.PACK_B R37, R37 ;  /* 0x00000025ff25723e */ /* 0x000fe200024050ff */
[----:B------:R-:W-:Y:S01]  /*4480*/  @P4 STG.E desc[UR36][R4.64+0x44], R33 ;  /* 0x0000442104004986 */ /* 0x000fe2000c101924 */
[----:B------:R-:W-:Y:S01]  /*4490*/  ISETP.GT.AND P4, PT, R0, 0x8, P3 ;  /* 0x000000080000780c */ /* 0x000fe20001f84270 */
[-C--:B0-----:R-:W-:Y:S01]  /*44a0*/  FMUL R9, R36, R58.reuse ;  /* 0x0000003a24097220 */ /* 0x081fe20000400000 */
[----:B------:R-:W-:Y:S01]  /*44b0*/  ISETP.GT.AND P3, PT, R0, RZ, P2 ;  /* 0x000000ff0000720c */ /* 0x000fe20001764270 */
[----:B------:R0:W-:Y:S01]  /*44c0*/  @P0 STG.E desc[UR36][R6.64+0x40], R3 ;  /* 0x0000400306000986 */ /* 0x0001e2000c101924 */
[----:B------:R-:W-:Y:S02]  /*44d0*/  ISETP.GT.AND P0, PT, R22, 0x20, PT ;  /* 0x000000201600780c */ /* 0x000fe40003f04270 */
[----:B------:R-:W-:Y:S01]  /*44e0*/  F2FP.TF32.F32.PACK_B R9, R9 ;  /* 0x00000009ff09723e */ /* 0x000fe200024050ff */
[----:B-1----:R-:W-:Y:S01]  /*44f0*/  FMUL R11, R40, R58 ;  /* 0x0000003a280b7220 */ /* 0x002fe20000400000 */
[----:B------:R-:W-:-:S02]  /*4500*/  ISETP.GT.AND P1, PT, R0, 0x8, P1 ;  /* 0x000000080000780c */ /* 0x000fc40000f24270 */
[----:B------:R-:W-:Y:S02]  /*4510*/  F2FP.TF32.F32.PACK_B R39, R39 ;  /* 0x00000027ff27723e */ /* 0x000fe400024050ff */
[----:B------:R-:W-:Y:S01]  /*4520*/  F2FP.TF32.F32.PACK_B R11, R11 ;  /* 0x0000000bff0b723e */ /* 0x000fe200024050ff */
[----:B------:R-:W-:Y:S01]  /*4530*/  @P4 STG.E desc[UR36][R6.64+0x44], R35 ;  /* 0x0000442306004986 */ /* 0x000fe2000c101924 */
[----:B------:R-:W-:Y:S01]  /*4540*/  ISETP.GT.AND P4, PT, R0, 0x8, P2 ;  /* 0x000000080000780c */ /* 0x000fe20001784270 */
[----:B0-----:R-:W-:Y:S01]  /*4550*/  FMUL R3, R38, R58 ;  /* 0x0000003a26037220 */ /* 0x001fe20000400000 */
[----:B------:R-:W-:Y:S01]  /*4560*/  ISETP.GT.AND P2, PT, R22, 0x21, PT ;  /* 0x000000211600780c */ /* 0x000fe20003f44270 */
[----:B------:R0:W-:Y:S01]  /*4570*/  @P5 STG.E desc[UR36][R4.64+0x60], R9 ;  /* 0x0000600904005986 */ /* 0x0001e2000c101924 */
[C---:B------:R-:W-:Y:S02]  /*4580*/  ISETP.GT.AND P5, PT, R0.reuse, RZ, P0 ;  /* 0x000000ff0000720c */ /* 0x040fe400007a4270 */
[----:B------:R-:W-:Y:S01]  /*4590*/  F2FP.TF32.F32.PACK_B R3, R3 ;  /* 0x00000003ff03723e */ /* 0x000fe200024050ff */
[----:B------:R-:W-:Y:S01]  /*45a0*/  @P3 STG.E desc[UR36][R4.64+0x64], R37 ;  /* 0x0000642504003986 */ /* 0x000fe2000c101924 */
[----:B------:R-:W-:-:S02]  /*45b0*/  ISETP.GT.AND P3, PT, R0, RZ, P2 ;  /* 0x000000ff0000720c */ /* 0x000fc40001764270 */
[----:B------:R-:W-:Y:S01]  /*45c0*/  F2FP.TF32.F32.PACK_B R41, R41 ;  /* 0x00000029ff29723e */ /* 0x000fe200024050ff */
[----:B------:R1:W-:Y:S01]  /*45d0*/  @P1 STG.E desc[UR36][R6.64+0x60], R3 ;  /* 0x0000600306001986 */ /* 0x0003e2000c101924 */
[----:B------:R-:W-:Y:S02]  /*45e0*/  ISETP.GT.AND P0, PT, R0, 0x8, P0 ;  /* 0x000000080000780c */ /* 0x000fe40000704270 */
[----:B------:R-:W-:Y:S01]  /*45f0*/  F2FP.TF32.F32.PACK_B R43, R43 ;  /* 0x0000002bff2b723e */ /* 0x000fe200024050ff */
[----:B------:R-:W-:Y:S01]  /*4600*/  @P4 STG.E desc[UR36][R6.64+0x64], R39 ;  /* 0x0000642706004986 */ /* 0x000fe2000c101924 */
[----:B------:R-:W-:Y:S01]  /*4610*/  ISETP.GT.AND P4, PT, R22, 0x28, PT ;  /* 0x000000281600780c */ /* 0x000fe20003f84270 */
[----:B0-----:R-:W-:Y:S01]  /*4620*/  FMUL R9, R44, R58 ;  /* 0x0000003a2c097220 */ /* 0x001fe20000400000 */
[----:B------:R-:W-:Y:S01]  /*4630*/  F2FP.TF32.F32.PACK_B R45, R45 ;  /* 0x0000002dff2d723e */ /* 0x000fe200024050ff */
[----:B------:R0:W-:Y:S01]  /*4640*/  @P5 STG.E desc[UR36][R4.64+0x80], R11 ;  /* 0x0000800b04005986 */ /* 0x0001e2000c101924 */
[----:B------:R-:W-:-:S02]  /*4650*/  ISETP.GT.AND P5, PT, R22, 0x29, PT ;  /* 0x000000291600780c */ /* 0x000fc40003fa4270 */
[----:B------:R-:W-:Y:S01]  /*4660*/  F2FP.TF32.F32.PACK_B R9, R9 ;  /* 0x00000009ff09723e */ /* 0x000fe200024050ff */
[----:B------:R-:W-:Y:S01]  /*4670*/  @P3 STG.E desc[UR36][R4.64+0x84], R41 ;  /* 0x0000842904003986 */ /* 0x000fe2000c101924 */
[----:B------:R-:W-:Y:S01]  /*4680*/  ISETP.GT.AND P3, PT, R0, 0x8, P2 ;  /* 0x000000080000780c */ /* 0x000fe20001764270 */
[-C--:B-1----:R-:W-:Y:S01]  /*4690*/  FMUL R3, R42, R58.reuse ;  /* 0x0000003a2a037220 */ /* 0x082fe20000400000 */
[C---:B------:R-:W-:Y:S02]  /*46a0*/  ISETP.GT.AND P2, PT, R0.reuse, RZ, P4 ;  /* 0x000000ff0000720c */ /* 0x040fe40002744270 */
[C---:B------:R-:W-:Y:S02]  /*46b0*/  ISETP.GT.AND P1, PT, R0.reuse, RZ, P5 ;  /* 0x000000ff0000720c */ /* 0x040fe40002f24270 */
[----:B------:R-:W-:Y:S01]  /*46c0*/  ISETP.GT.AND P4, PT, R0, 0x8, P4 ;  /* 0x000000080000780c */ /* 0x000fe20002784270 */
[----:B0-----:R-:W-:Y:S01]  /*46d0*/  FMUL R11, R46, R58 ;  /* 0x0000003a2e0b7220 */ /* 0x001fe20000400000 */
[----:B------:R-:W-:-:S02]  /*46e0*/  ISETP.GT.AND P5, PT, R0, 0x8, P5 ;  /* 0x000000080000780c */ /* 0x000fc40002fa4270 */
[----:B------:R-:W-:Y:S02]  /*46f0*/  F2FP.TF32.F32.PACK_B R3, R3 ;  /* 0x00000003ff03723e */ /* 0x000fe400024050ff */
[----:B------:R-:W-:Y:S02]  /*4700*/  F2FP.TF32.F32.PACK_B R11, R11 ;  /* 0x0000000bff0b723e */ /* 0x000fe400024050ff */
[----:B------:R-:W-:Y:S01]  /*4710*/  F2FP.TF32.F32.PACK_B R47, R47 ;  /* 0x0000002fff2f723e */ /* 0x000fe200024050ff */
[----:B------:R0:W-:Y:S01]  /*4720*/  @P0 STG.E desc[UR36][R6.64+0x80], R3 ;  /* 0x0000800306000986 */ /* 0x0001e2000c101924 */
[----:B------:R-:W-:Y:S02]  /*4730*/  F2FP.TF32.F32.PACK_B R49, R49 ;  /* 0x00000031ff31723e */ /* 0x000fe400024050ff */
[C---:B------:R-:W-:Y:S01]  /*4740*/  ISETP.GT.AND P0, PT, R22.reuse, 0x39, PT ;  /* 0x000000391600780c */ /* 0x040fe20003f04270 */
[----:B------:R-:W-:Y:S01]  /*4750*/  @P3 STG.E desc[UR36][R6.64+0x84], R43 ;  /* 0x0000842b06003986 */ /* 0x000fe2000c101924 */
[----:B------:R-:W-:-:S02]  /*4760*/  ISETP.GT.AND P3, PT, R22, 0x30, PT ;  /* 0x000000301600780c */ /* 0x000fc40003f64270 */
[----:B------:R-:W-:Y:S01]  /*4770*/  F2FP.TF32.F32.PACK_B R51, R51 ;  /* 0x00000033ff33723e */ /* 0x000fe200024050ff */
[----:B------:R1:W-:Y:S01]  /*4780*/  @P2 STG.E desc[UR36][R4.64+0xa0], R9 ;  /* 0x0000a00904002986 */ /* 0x0003e2000c101924 */
[----:B------:R-:W-:Y:S02]  /*4790*/  ISETP.GT.AND P2, PT, R22, 0x31, PT ;  /* 0x000000311600780c */ /* 0x000fe40003f44270 */
[----:B------:R-:W-:Y:S01]  /*47a0*/  F2FP.TF32.F32.PACK_B R13, R13 ;  /* 0x0000000dff0d723e */ /* 0x000fe200024050ff */
[----:B------:R-:W-:Y:S01]  /*47b0*/  @P1 STG.E desc[UR36][R4.64+0xa4], R45 ;  /* 0x0000a42d04001986 */ /* 0x000fe2000c101924 */
[----:B0-----:R-:W-:Y:S01]  /*47c0*/  FMUL R3, R48, R58 ;  /* 0x0000003a30037220 */ /* 0x001fe20000400000 */
[----:B------:R-:W-:Y:S02]  /*47d0*/  ISETP.GT.AND P1, PT, R22, 0x38, PT ;  /* 0x000000381600780c */ /* 0x000fe40003f24270 */
[----:B------:R0:W-:Y:S01]  /*47e0*/  @P4 STG.E desc[UR36][R6.64+0xa0], R11 ;  /* 0x0000a00b06004986 */ /* 0x0001e2000c101924 */
[----:B------:R-:W-:-:S02]  /*47f0*/  ISETP.GT.AND P4, PT, R0, RZ, P3 ;  /* 0x000000ff0000720c */ /* 0x000fc40001f84270 */
[----:B------:R-:W-:Y:S01]  /*4800*/  F2FP.TF32.F32.PACK_B R3, R3 ;  /* 0x00000003ff03723e */ /* 0x000fe200024050ff */
[----:B------:R-:W-:Y:S01]  /*4810*/  @P5 STG.E desc[UR36][R6.64+0xa4], R47 ;  /* 0x0000a42f06005986 */ /* 0x000fe2000c101924 */
[----:B------:R-:W-:Y:S01]  /*4820*/  ISETP.GT.AND P5, PT, R0, RZ, P2 ;  /* 0x000000ff0000720c */ /* 0x000fe200017a4270 */
[-C--:B-1----:R-:W-:Y:S01]  /*4830*/  FMUL R9, R50, R58.reuse ;  /* 0x0000003a32097220 */ /* 0x082fe20000400000 */
[C---:B------:R-:W-:Y:S02]  /*4840*/  ISETP.GT.AND P3, PT, R0.reuse, 0x8, P3 ;  /* 0x000000080000780c */ /* 0x040fe40001f64270 */
[----:B------:R-:W-:Y:S02]  /*4850*/  ISETP.GT.AND P2, PT, R0, 0x8, P2 ;  /* 0x000000080000780c */ /* 0x000fe40001744270 */
[----:B------:R-:W-:Y:S01]  /*4860*/  F2FP.TF32.F32.PACK_B R9, R9 ;  /* 0x00000009ff09723e */ /* 0x000fe200024050ff */
[----:B0-----:R-:W-:Y:S01]  /*4870*/  FMUL R11, R54, R58 ;  /* 0x0000003a360b7220 */ /* 0x001fe20000400000 */
[----:B------:R-:W-:Y:S01]  /*4880*/  F2FP.TF32.F32.PACK_B R53, R53 ;  /* 0x00000035ff35723e */ /* 0x000fe200024050ff */
[----:B------:R-:W-:Y:S01]  /*4890*/  @P4 STG.E desc[UR36][R4.64+0xc0], R3 ;  /* 0x0000c00304004986 */ /* 0x000fe2000c101924 */
[----:B------:R-:W-:-:S02]  /*48a0*/  ISETP.GT.AND P4, PT, R0, RZ, P1 ;  /* 0x000000ff0000720c */ /* 0x000fc40000f84270 */
[C---:B------:R-:W-:Y:S01]  /*48b0*/  ISETP.GT.AND P1, PT, R0.reuse, 0x8, P1 ;  /* 0x000000080000780c */ /* 0x040fe20000f24270 */
[----:B------:R-:W-:Y:S01]  /*48c0*/  @P5 STG.E desc[UR36][R4.64+0xc4], R49 ;  /* 0x0000c43104005986 */ /* 0x000fe2000c101924 */
[C---:B------:R-:W-:Y:S02]  /*48d0*/  ISETP.GT.AND P5, PT, R0.reuse, RZ, P0 ;  /* 0x000000ff0000720c */ /* 0x040fe400007a4270 */
[----:B------:R-:W-:Y:S01]  /*48e0*/  ISETP.GT.AND P0, PT, R0, 0x8, P0 ;  /* 0x000000080000780c */ /* 0x000fe20000704270 */
[----:B------:R-:W-:Y:S01]  /*48f0*/  @P3 STG.E desc[UR36][R6.64+0xc0], R9 ;  /* 0x0000c00906003986 */ /* 0x000fe2000c101924 */
[----:B------:R-:W-:Y:S02]  /*4900*/  F2FP.TF32.F32.PACK_B R11, R11 ;  /* 0x0000000bff0b723e */ /* 0x000fe400024050ff */
[----:B------:R-:W-:Y:S01]  /*4910*/  F2FP.TF32.F32.PACK_B R55, R55 ;  /* 0x00000037ff37723e */ /* 0x000fe200024050ff */
[----:B------:R-:W-:Y:S04]  /*4920*/  @P2 STG.E desc[UR36][R6.64+0xc4], R51 ;  /* 0x0000c43306002986 */ /* 0x000fe8000c101924 */
[----:B------:R-:W-:Y:S04]  /*4930*/  @P4 STG.E desc[UR36][R4.64+0xe0], R13 ;  /* 0x0000e00d04004986 */ /* 0x000fe8000c101924 */
[----:B------:R0:W-:Y:S02]  /*4940*/  @P5 STG.E desc[UR36][R4.64+0xe4], R53 ;  /* 0x0000e43504005986 */ /* 0x0001e4000c101924 */
[----:B0-----:R-:W-:-:S02]  /*4950*/  @P1 IMAD.MOV.U32 R4, RZ, RZ, R6 ;  /* 0x000000ffff041224 */ /* 0x001fc400078e0006 */
[----:B------:R-:W-:-:S05]  /*4960*/  @P1 IMAD.MOV.U32 R5, RZ, RZ, R7 ;  /* 0x000000ffff051224 */ /* 0x000fca00078e0007 */
[----:B------:R0:W-:Y:S04]  /*4970*/  @P1 STG.E desc[UR36][R4.64+0xe0], R11 ;  /* 0x0000e00b04001986 */ /* 0x0001e8000c101924 */
[----:B------:R0:W-:Y:S02]  /*4980*/  @P0 STG.E desc[UR36][R6.64+0xe4], R55 ;  /* 0x0000e43706000986 */ /* 0x0001e4000c101924 */
.L_x_100:
[----:B------:R-:W-:Y:S05]  /*4990*/  BSYNC B0 ;  /* 0x0000000000007941 */ /* 0x000fea0003800000 */
.L_x_38:
[----:B0-----:R-:W3:Y:S01]  /*49a0*/  LDL.64 R4, [R1] ;  /* 0x0000000001047983 */ /* 0x001ee20000100a00 */
[----:B------:R-:W-:Y:S01]  /*49b0*/  ULDC.64 UR4, c[0x0][0x650] ;  /* 0x0001940000047ab9 */ /* 0x000fe20000000a00 */
[----:B------:R-:W-:Y:S02]  /*49c0*/  IMAD.U32 R0, RZ, RZ, UR44 ;  /* 0x0000002cff007e24 */ /* 0x000fe4000f8e00ff */
[----:B------:R-:W-:Y:S02]  /*49d0*/  IMAD.MOV.U32 R22, RZ, RZ, -0x1 ;  /* 0xffffffffff167424 */ /* 0x000fe400078e00ff */
[----:B------:R0:W-:Y:S01]  /*49e0*/  SYNCS.ARRIVE.TRANS64.A1T0 RZ, [R0+UR48], RZ ;  /* 0x000000ff00ff79a7 */ /* 0x0001e20008100030 */
[----:B-----5:R-:W-:Y:S02]  /*49f0*/  IMAD.MOV.U32 R18, RZ, RZ, -0x1 ;  /* 0xffffffffff127424 */ /* 0x020fe400078e00ff */
[----:B--2---:R-:W-:Y:S01]  /*4a00*/  IMAD.MOV.U32 R19, RZ, RZ, -0x1 ;  /* 0xffffffffff137424 */ /* 0x004fe200078e00ff */
[----:B0-----:R-:W-:-:S02]  /*4a10*/  PRMT R0, RZ, 0x7610, R0 ;  /* 0x00007610ff007816 */ /* 0x001fc40000000000 */
[----:B---3--:R-:W-:-:S05]  /*4a20*/  LEA R16, P0, R4, R16, 0x1 ;  /* 0x0000001004107211 */ /* 0x008fca00078008ff */
[----:B------:R-:W-:Y:S01]  /*4a30*/  IMAD.X R17, R68, 0x1, R17, P0 ;  /* 0x0000000144117824 */ /* 0x000fe200000e0611 */
[----:B------:R-:W-:-:S04]  /*4a40*/  ISETP.GE.U32.AND P0, PT, R16, UR4, PT ;  /* 0x0000000410007c0c */ /* 0x000fc8000bf06070 */
[----:B------:R-:W-:-:S13]  /*4a50*/  ISETP.GE.U32.AND.EX P0, PT, R17, UR5, PT, P0 ;  /* 0x0000000511007c0c */ /* 0x000fda000bf06100 */
[----:B------:R-:W-:Y:S05]  /*4a60*/  @P0 BRA `(.L_x_101) ;  /* 0x00000004004c0947 */ /* 0x000fea0003800000 */
[----:B----4-:R-:W0:Y:S01]  /*4a70*/  LDC.64 R10, c[0x0][0x628] ;  /* 0x00018a00ff0a7b82 */ /* 0x010e220000000a00 */
[----:B------:R-:W2:Y:S01]  /*4a80*/  S2R R12, SR_CTAID.X ;  /* 0x00000000000c7919 */ /* 0x000ea20000002500 */
[----:B-1----:R-:W-:Y:S02]  /*4a90*/  IMAD.MOV.U32 R8, RZ, RZ, R16 ;  /* 0x000000ffff087224 */ /* 0x002fe400078e0010 */
[----:B------:R-:W-:Y:S01]  /*4aa0*/  IMAD.MOV.U32 R9, RZ, RZ, R17 ;  /* 0x000000ffff097224 */ /* 0x000fe200078e0011 */
[----:B------:R-:W1:Y:S03]  /*4ab0*/  S2R R18, SR_CTAID.Y ;  /* 0x0000000000127919 */ /* 0x000e660000002600 */
[----:B------:R-:W3:Y:S08]  /*4ac0*/  LDC R0, c[0x0][0x630] ;  /* 0x00018c00ff007b82 */ /* 0x000ef00000000800 */
[----:B------:R-:W4:Y:S01]  /*4ad0*/  LDC.64 R14, c[0x0][0x620] ;  /* 0x00018800ff0e7b82 */ /* 0x000f220000000a00 */
[----:B0-----:R-:W-:-:S04]  /*4ae0*/  ISETP.NE.U32.AND P0, PT, R10, RZ, PT ;  /* 0x000000ff0a00720c */ /* 0x001fc80003f05070 */
[----:B------:R-:W-:-:S13]  /*4af0*/  ISETP.NE.AND.EX P0, PT, R11, RZ, PT, P0 ;  /* 0x000000ff0b00720c */ /* 0x000fda0003f05300 */
[----:B-1234-:R-:W-:Y:S05]  /*4b00*/  @!P0 BRA `(.L_x_102) ;  /* 0x0000000000288947 */ /* 0x01efea0003800000 */
[----:B------:R-:W0:Y:S02]  /*4b10*/  LDC R3, c[0x0][0x634] ;  /* 0x00018d00ff037b82 */ /* 0x000e240000000800 */
[----:B0-----:R-:W-:-:S05]  /*4b20*/  IADD3 R3, P0, R16, R3, RZ ;  /* 0x0000000310037210 */ /* 0x001fca0007f1e0ff */
        /* <DEDUP_REMOVED lines=8> */
.L_x_102:
[-CC-:B------:R-:W-:Y:S01]  /*4bb0*/  SHF.R.U64 R19, R8, R0.reuse, R9.reuse ;  /* 0x0000000008137219 */ /* 0x180fe20000001209 */
[----:B------:R-:W0:Y:S01]  /*4bc0*/  LDC.64 R24, c[0x0][0x640] ;  /* 0x00019000ff187b82 */ /* 0x000e220000000a00 */
[----:B------:R-:W-:Y:S01]  /*4bd0*/  SHF.R.U32.HI R0, RZ, R0, R9 ;  /* 0x00000000ff007219 */ /* 0x000fe20000011609 */
[----:B------:R-:W-:Y:S01]  /*4be0*/  ULDC UR4, c[0x0][0x150] ;  /* 0x0000540000047ab9 */ /* 0x000fe20000000800 */
[----:B------:R-:W-:Y:S02]  /*4bf0*/  IADD3 R3, P0, RZ, -R19, RZ ;  /* 0x80000013ff037210 */ /* 0x000fe40007f1e0ff */
[----:B------:R-:W-:-:S03]  /*4c00*/  I2FP.F32.U32 R7, R12 ;  /* 0x0000000c00077245 */ /* 0x000fc60000201000 */
[----:B------:R-:W1:Y:S01]  /*4c10*/  LDC R6, c[0x0][0x618] ;  /* 0x00018600ff067b82 */ /* 0x000e620000000800 */
[----:B------:R-:W-:Y:S02]  /*4c20*/  IMAD.X R5, RZ, RZ, ~R0, P0 ;  /* 0x000000ffff057224 */ /* 0x000fe400000e0e00 */
[----:B------:R-:W-:Y:S01]  /*4c30*/  FMUL R7, R7, UR4 ;  /* 0x0000000407077c20 */ /* 0x000fe20008400000 */
[----:B------:R-:W-:Y:S01]  /*4c40*/  ULDC UR4, c[0x0][0x154] ;  /* 0x0000550000047ab9 */ /* 0x000fe20000000800 */
[-C--:B------:R-:W-:Y:S02]  /*4c50*/  IMAD R0, R5, R14.reuse, RZ ;  /* 0x0000000e05007224 */ /* 0x080fe400078e02ff */
[C---:B------:R-:W-:Y:S01]  /*4c60*/  IMAD.WIDE.U32 R4, R3.reuse, R14, R16 ;  /* 0x0000000e03047225 */ /* 0x040fe200078e0010 */
[----:B------:R-:W2:Y:S01]  /*4c70*/  LDC R8, c[0x0][0x608] ;  /* 0x00018200ff087b82 */ /* 0x000ea20000000800 */
[----:B------:R-:W3:Y:S02]  /*4c80*/  F2I.U32.TRUNC.NTZ R7, R7 ;  /* 0x0000000700077305 */ /* 0x000ee4000020f000 */
[----:B------:R-:W-:Y:S01]  /*4c90*/  IMAD R3, R3, R15, R0 ;  /* 0x0000000f03037224 */ /* 0x000fe200078e0200 */
[----:B------:R-:W-:-:S03]  /*4ca0*/  I2FP.F32.U32 R0, R18 ;  /* 0x0000001200007245 */ /* 0x000fc60000201000 */
[----:B------:R-:W-:Y:S01]  /*4cb0*/  IMAD.IADD R3, R5, 0x1, R3 ;  /* 0x0000000105037824 */ /* 0x000fe200078e0203 */
[----:B------:R-:W4:Y:S01]  /*4cc0*/  LDC R11, c[0x0][0x658] ;  /* 0x00019600ff0b7b82 */ /* 0x000f220000000800 */
[----:B0-----:R-:W-:-:S04]  /*4cd0*/  ISETP.NE.U32.AND P0, PT, R24, RZ, PT ;  /* 0x000000ff1800720c */ /* 0x001fc80003f05070 */
[----:B------:R-:W-:-:S03]  /*4ce0*/  ISETP.NE.AND.EX P0, PT, R25, RZ, PT, P0 ;  /* 0x000000ff1900720c */ /* 0x000fc60003f05300 */
[----:B------:R-:W0:Y:S01]  /*4cf0*/  LDC R9, c[0x0][0x144] ;  /* 0x00005100ff097b82 */ /* 0x000e220000000800 */
[-C--:B-1----:R-:W-:Y:S01]  /*4d00*/  SHF.R.U64 R10, R4, R6.reuse, R3 ;  /* 0x00000006040a7219 */ /* 0x082fe20000001203 */
[----:B---3--:R-:W-:Y:S01]  /*4d10*/  IMAD.MOV R7, RZ, RZ, -R7 ;  /* 0x000000ffff077224 */ /* 0x008fe200078e0a07 */
[----:B------:R-:W-:Y:S01]  /*4d20*/  SHF.R.U32.HI R3, RZ, R6, R3 ;  /* 0x00000006ff037219 */ /* 0x000fe20000011603 */
[----:B------:R-:W-:-:S04]  /*4d30*/  FMUL R6, R0, UR4 ;  /* 0x0000000400067c20 */ /* 0x000fc80008400000 */
[----:B------:R-:W1:Y:S01]  /*4d40*/  LDC R21, c[0x0][0x148] ;  /* 0x00005200ff157b82 */ /* 0x000e620000000800 */
[----:B------:R3:W0:Y:S01]  /*4d50*/  F2I.U32.TRUNC.NTZ R14, R6 ;  /* 0x00000006000e7305 */ /* 0x000622000020f000 */
[-CC-:B--2---:R-:W-:Y:S02]  /*4d60*/  SHF.R.U64 R13, R10, R8.reuse, R3.reuse ;  /* 0x000000080a0d7219 */ /* 0x184fe40000001203 */
[----:B------:R-:W-:-:S04]  /*4d70*/  SHF.R.U32.HI R0, RZ, R8, R3 ;  /* 0x00000008ff007219 */ /* 0x000fc80000011603 */
[----:B------:R-:W2:Y:S01]  /*4d80*/  LDC R20, c[0x0][0x648] ;  /* 0x00019200ff147b82 */ /* 0x000ea20000000800 */
[-CC-:B----4-:R-:W-:Y:S02]  /*4d90*/  SHF.R.U64 R15, R13, R11.reuse, R0.reuse ;  /* 0x0000000b0d0f7219 */ /* 0x190fe40000001200 */
[----:B------:R-:W-:-:S03]  /*4da0*/  SHF.R.U32.HI R5, RZ, R11, R0 ;  /* 0x0000000bff057219 */ /* 0x000fc60000011600 */
[----:B------:R-:W-:Y:S02]  /*4db0*/  IMAD.MOV.U32 R4, RZ, RZ, R15 ;  /* 0x000000ffff047224 */ /* 0x000fe400078e000f */
[----:B------:R-:W4:Y:S01]  /*4dc0*/  LDC R26, c[0x0][0x638] ;  /* 0x00018e00ff1a7b82 */ /* 0x000f220000000800 */
[----:B0-----:R-:W-:-:S07]  /*4dd0*/  IMAD R22, R9, R7, R12 ;  /* 0x0000000709167224 */ /* 0x001fce00078e020c */
[----:B------:R-:W0:Y:S08]  /*4de0*/  LDC R27, c[0x0][0x610] ;  /* 0x00018400ff1b7b82 */ /* 0x000e300000000800 */
[----:B------:R-:W0:Y:S01]  /*4df0*/  LDC R28, c[0x0][0x600] ;  /* 0x00018000ff1c7b82 */ /* 0x000e220000000800 */
[----:B-123--:R-:W-:Y:S05]  /*4e00*/  @!P0 BRA `(.L_x_103) ;  /* 0x0000000000288947 */ /* 0x00efea0003800000 */
[----:B------:R-:W1:Y:S02]  /*4e10*/  LDC R0, c[0x0][0x64c] ;  /* 0x00019300ff007b82 */ /* 0x000e640000000800 */
[----:B-1----:R-:W-:-:S05]  /*4e20*/  IADD3 R3, P0, R15, R0, RZ ;  /* 0x000000000f037210 */ /* 0x002fca0007f1e0ff */
        /* <DEDUP_REMOVED lines=8> */
.L_x_103:
[----:B------:R-:W-:Y:S01]  /*4eb0*/  ISETP.NE.AND P0, PT, R2, 0x1, PT ;  /* 0x000000010200780c */ /* 0x000fe20003f05270 */
[----:B------:R-:W-:Y:S01]  /*4ec0*/  IMAD.MOV R14, RZ, RZ, -R14 ;  /* 0x000000ffff0e7224 */ /* 0x000fe200078e0a0e */
[----:B------:R-:W-:Y:S02]  /*4ed0*/  SHF.R.U64 R0, R4, R20, R5 ;  /* 0x0000001404007219 */ /* 0x000fe40000001205 */
[----:B------:R-:W-:Y:S02]  /*4ee0*/  LOP3.LUT R3, R13, R70, RZ, 0xc0, !PT ;  /* 0x000000460d037212 */ /* 0x000fe400078ec0ff */
[----:B------:R-:W-:Y:S01]  /*4ef0*/  LOP3.LUT R5, R10, R69, RZ, 0xc0, !PT ;  /* 0x000000450a057212 */ /* 0x000fe200078ec0ff */
[----:B------:R-:W-:Y:S02]  /*4f00*/  IMAD.MOV R4, RZ, RZ, -R0 ;  /* 0x000000ffff047224 */ /* 0x000fe400078e0a00 */
[----:B------:R-:W-:Y:S02]  /*4f10*/  IMAD R3, R66, R0, R3 ;  /* 0x0000000042037224 */ /* 0x000fe400078e0203 */
[----:B----4-:R-:W-:-:S02]  /*4f20*/  IMAD R0, R4, R26, R15 ;  /* 0x0000001a04007224 */ /* 0x010fc400078e020f */
[----:B------:R-:W-:Y:S02]  /*4f30*/  @P0 IMAD R22, R21, R14, R18 ;  /* 0x0000000e15160224 */ /* 0x000fe400078e0212 */
[----:B------:R-:W-:Y:S02]  /*4f40*/  IMAD.MOV.U32 R4, RZ, RZ, 0x1 ;  /* 0x00000001ff047424 */ /* 0x000fe400078e00ff */
[----:B0-----:R-:W-:Y:S02]  /*4f50*/  IMAD R22, R3, R27, R22 ;  /* 0x0000001b03167224 */ /* 0x001fe400078e0216 */
[----:B------:R-:W-:Y:S01]  /*4f60*/  IMAD R3, R0, R28, R5 ;  /* 0x0000001c00037224 */ /* 0x000fe200078e0205 */
[----:B------:R-:W-:-:S04]  /*4f70*/  PRMT R0, R4, 0x7610, R0 ;  /* 0x0000761004007816 */ /* 0x000fc80000000000 */
[----:B------:R-:W-:Y:S02]  /*4f80*/  SEL R18, R3, R22, !P0 ;  /* 0x0000001603127207 */ /* 0x000fe40004000000 */
[----:B------:R-:W-:-:S07]  /*4f90*/  SEL R22, R22, R3, !P0 ;  /* 0x0000000316167207 */ /* 0x000fce0004000000 */
.L_x_101:
[----:B------:R-:W-:Y:S01]  /*4fa0*/  UIMAD.WIDE.U32 UR4, UR38, 0x24924925, URZ ;  /* 0x24924925260478a5 */ /* 0x000fe2000f8e003f */
[----:B------:R-:W-:Y:S02]  /*4fb0*/  LOP3.LUT P0, RZ, R0, 0xff, RZ, 0xc0, !PT ;  /* 0x000000ff00ff7812 */ /* 0x000fe4000780c0ff */
[----:B------:R-:W-:Y:S01]  /*4fc0*/  LOP3.LUT R75, R75, 0x1, RZ, 0x3c, !PT ;  /* 0x000000014b4b7812 */ /* 0x000fe200078e3cff */
[----:B------:R-:W-:-:S04]  /*4fd0*/  UIADD3 UR4, UR38, -UR5, URZ ;  /* 0x8000000526047290 */ /* 0x000fc8000fffe03f */
[----:B------:R-:W-:-:S04]  /*4fe0*/  ULEA.HI UR4, UR4, UR5, URZ, 0x1f ;  /* 0x0000000504047291 */ /* 0x000fc8000f8ff83f */
[----:B------:R-:W-:-:S04]  /*4ff0*/  USHF.R.U32.HI UR4, URZ, 0x2, UR4 ;  /* 0x000000023f047899 */ /* 0x000fc80008011604 */
[----:B------:R-:W-:Y:S01]  /*5000*/  UIMAD UR38, UR4, -0x7, UR38 ;  /* 0xfffffff9042678a4 */ /* 0x000fe2000f8e0226 */
[----:B------:R-:W-:Y:S11]  /*5010*/  @P0 BRA `(.L_x_104) ;  /* 0xffffffc800180947 */ /* 0x000ff6000383ffff */
[----:B------:R-:W-:Y:S05]  /*5020*/  EXIT ;  /* 0x000000000000794d */ /* 0x000fea0003800000 */
.L_x_17:
[----:B------:R-:W-:-:S08]  /*5030*/  ISETP.NE.AND P0, PT, R9, RZ, PT ;  /* 0x000000ff0900720c */ /* 0x000fd00003f05270 */
[----:B0-----:R-:W0:-:S00]  /*5040*/  USETMAXREG.DEALLOC.CTAPOOL 0x28 ;  /* 0x00000028000079c8 */ /* 0x001e0000080e0500 */
[----:B------:R-:W-:Y:S05]  /*5050*/  @P0 EXIT ;  /* 0x000000000000094d */ /* 0x000fea0003800000 */
[----:B0-----:R-:W-:Y:S01]  /*5060*/  LOP3.LUT P0, RZ, R3, 0xff, RZ, 0xc0, !PT ;  /* 0x000000ff03ff7812 */ /* 0x001fe2000780c0ff */
[----:B------:R-:W-:Y:S02]  /*5070*/  IMAD.MOV.U32 R3, RZ, RZ, 0x1 ;  /* 0x00000001ff037424 */ /* 0x000fe400078e00ff */
[----:B------:R-:W-:-:S10]  /*5080*/  IMAD.MOV.U32 R8, RZ, RZ, RZ ;  /* 0x000000ffff087224 */ /* 0x000fd400078e00ff */
[----:B------:R-:W-:Y:S05]  /*5090*/  @!P0 BRA `(.L_x_105) ;  /* 0x0000000c009c8947 */ /* 0x000fea0003800000 */
[----:B------:R-:W0:Y:S01]  /*50a0*/  S2UR UR5, SR_CgaCtaId ;  /* 0x00000000000579c3 */ /* 0x000e220000008800 */
[----:B------:R-:W-:Y:S01]  /*50b0*/  UMOV UR7, 0x1 ;  /* 0x0000000100077882 */ /* 0x000fe20000000000 */
[----:B------:R-:W-:Y:S01]  /*50c0*/  LOP3.LUT P0, RZ, R4, 0x1f, RZ, 0xc0, !PT ;  /* 0x0000001f04ff7812 */ /* 0x000fe2000780c0ff */
[----:B------:R-:W-:Y:S01]  /*50d0*/  ULDC UR14, c[0x0][0x658] ;  /* 0x00019600000e7ab9 */ /* 0x000fe20000000800 */
[----:B------:R-:W-:Y:S01]  /*50e0*/  UMOV UR6, 0xffffffff ;  /* 0xffffffff00067882 */ /* 0x000fe20000000000 */
[----:B------:R-:W-:Y:S01]  /*50f0*/  BSSY B0, `(.L_x_105) ;  /* 0x00000e1000007945 */ /* 0x000fe20003800000 */
[----:B------:R-:W-:Y:S01]  /*5100*/  USHF.L.U32 UR6, UR6, UR14, URZ ;  /* 0x0000000e06067299 */ /* 0x000fe2000800063f */
[C---:B------:R-:W-:Y:S01]  /*5110*/  ISETP.NE.AND P2, PT, R5.reuse, RZ, PT ;  /* 0x000000ff0500720c */ /* 0x040fe20003f45270 */
[----:B------:R-:W-:Y:S01]  /*5120*/  IMAD.MOV.U32 R10, RZ, RZ, 0x1 ;  /* 0x00000001ff0a7424 */ /* 0x000fe200078e00ff */
[----:B------:R-:W-:Y:S01]  /*5130*/  ISETP.NE.OR P0, PT, R5, RZ, !P0 ;  /* 0x000000ff0500720c */ /* 0x000fe20004705670 */
[----:B------:R-:W-:Y:S01]  /*5140*/  IMAD.MOV.U32 R3, RZ, RZ, 0x1 ;  /* 0x00000001ff037424 */ /* 0x000fe200078e00ff */
[----:B------:R-:W-:Y:S01]  /*5150*/  LOP3.LUT R9, R23, 0x2, RZ, 0xfc, !PT ;  /* 0x0000000217097812 */ /* 0x000fe200078efcff */
[----:B------:R-:W-:Y:S01]  /*5160*/  IMAD.MOV.U32 R8, RZ, RZ, RZ ;  /* 0x000000ffff087224 */ /* 0x000fe200078e00ff */
[----:B------:R-:W-:Y:S01]  /*5170*/  ULDC UR13, c[0x0][0x600] ;  /* 0x00018000000d7ab9 */ /* 0x000fe20000000800 */
[----:B------:R-:W-:Y:S01]  /*5180*/  UMOV UR23, 0x55 ;  /* 0x0000005500177882 */ /* 0x000fe20000000000 */
[----:B------:R-:W-:-:S02]  /*5190*/  UIADD3 UR42, UR40, 0x1, URZ ;  /* 0x00000001282a7890 */ /* 0x000fc4000fffe03f */
[----:B------:R-:W-:Y:S02]  /*51a0*/  UIADD3 UR13, UR13, -0x1, URZ ;  /* 0xffffffff0d0d7890 */ /* 0x000fe4000fffe03f */
[----:B------:R-:W-:Y:S02]  /*51b0*/  USHF.L.U32 UR14, UR7, UR14, URZ ;  /* 0x0000000e070e7299 */ /* 0x000fe4000800063f */
[----:B------:R-:W-:Y:S01]  /*51c0*/  ULOP3.LUT UR21, URZ, UR6, URZ, 0x33, !UPT ;  /* 0x000000063f157292 */ /* 0x000fe2000f8e333f */
[----:B------:R-:W-:Y:S01]  /*51d0*/  ULDC.64 UR30, c[0x0][0x198] ;  /* 0x00006600001e7ab9 */ /* 0x000fe20000000a00 */
[----:B0-----:R-:W-:Y:S02]  /*51e0*/  ULOP3.LUT UR4, UR5, 0x1, URZ, 0xc0, !UPT ;  /* 0x0000000105047892 */ /* 0x001fe4000f8ec03f */
[----:B------:R-:W-:Y:S02]  /*51f0*/  USHF.R.U32.HI UR41, URZ, 0x1, UR5 ;  /* 0x000000013f297899 */ /* 0x000fe40008011605 */
[----:B------:R-:W-:-:S02]  /*5200*/  USHF.L.U32 UR15, UR5, 0x5, URZ ;  /* 0x00000005050f7899 */ /* 0x000fc4000800063f */
[----:B------:R-:W-:Y:S02]  /*5210*/  USHF.L.U32 UR37, UR5, 0xa, URZ ;  /* 0x0000000a05257899 */ /* 0x000fe4000800063f */
[----:B------:R-:W-:Y:S02]  /*5220*/  ULOP3.LUT UR5, UR5, 0xfffffffe, URZ, 0xc0, !UPT ;  /* 0xfffffffe05057892 */ /* 0x000fe4000f8ec03f */
[----:B------:R-:W-:Y:S02]  /*5230*/  UISETP.GT.U32.AND UP0, UPT, UR4, 0xffff, UPT ;  /* 0x0000ffff0400788c */ /* 0x000fe4000bf04070 */
[----:B------:R-:W-:Y:S02]  /*5240*/  USHF.L.U32 UR22, UR7, UR5, URZ ;  /* 0x0000000507167299 */ /* 0x000fe4000800063f */
[----:B------:R-:W-:Y:S02]  /*5250*/  ULOP3.LUT UR5, UR5, 0x1, URZ, 0xfc, !UPT ;  /* 0x0000000105057892 */ /* 0x000fe4000f8efc3f */
[----:B------:R-:W-:-:S02]  /*5260*/  USEL UR4, UR4, 0xffff, !UP0 ;  /* 0x0000ffff04047887 */ /* 0x000fc4000c000000 */
[----:B------:R-:W-:Y:S02]  /*5270*/  USHF.L.U32 UR5, UR7, UR5, URZ ;  /* 0x0000000507057299 */ /* 0x000fe4000800063f */
[----:B------:R-:W-:Y:S02]  /*5280*/  ULOP3.LUT UR4, UR4, 0xffff, URZ, 0xc0, !UPT ;  /* 0x0000ffff04047892 */ /* 0x000fe4000f8ec03f */
[----:B------:R-:W-:Y:S02]  /*5290*/  ULOP3.LUT UR15, UR15, 0x20, URZ, 0xc0, !UPT ;  /* 0x000000200f0f7892 */ /* 0x000fe4000f8ec03f */
[----:B------:R-:W-:Y:S02]  /*52a0*/  ULOP3.LUT UR22, UR22, UR5, URZ, 0xfc, !UPT ;  /* 0x0000000516167292 */ /* 0x000fe4000f8efc3f */
[----:B------:R-:W-:-:S12]  /*52b0*/  USHF.L.U32 UR23, UR23, UR4, URZ ;  /* 0x0000000417177299 */ /* 0x000fd8000800063f */
.L_x_117:
[----:B------:R-:W-:-:S03]  /*52c0*/  UMOV UR4, 0xffffffff ;  /* 0xffffffff00047882 */ /* 0x000fc60000000000 */
[----:B------:R-:W-:Y:S05]  /*52d0*/  BRA.DIV UR4, `(.L_x_106) ;  /* 0x0000001204947947 */ /* 0x000fea000b800000 */
[----:B------:R-:W-:-:S13]  /*52e0*/  ELECT P6, URZ, PT ;  /* 0x00000000003f782f */ /* 0x000fda00038c0000 */
.L_x_133:
[----:B------:R-:W0:Y:S01]  /*52f0*/  LDC R4, c[0x0][0x28c] ;  /* 0x0000a300ff047b82 */ /* 0x000e220000000800 */
[----:B------:R-:W-:Y:S01]  /*5300*/  BSSY B1, `(.L_x_107) ;  /* 0x0000049000017945 */ /* 0x000fe20003800000 */
[----:B0-----:R-:W-:-:S13]  /*5310*/  ISETP.LT.OR P6, PT, R4, 0x1, !P6 ;  /* 0x000000010400780c */ /* 0x001fda00077c1670 */
[----:B------:R-:W-:Y:S05]  /*5320*/  @P6 BRA `(.L_x_108) ;  /* 0x0000000400186947 */ /* 0x000fea0003800000 */
[----:B------:R-:W-:Y:S01]  /*5330*/  LEA R22, R22, UR41, 0x2 ;  /* 0x0000002916167c11 */ /* 0x000fe2000f8e10ff */
[----:B------:R-:W-:Y:S01]  /*5340*/  IMAD.MOV.U32 R13, RZ, RZ, RZ ;  /* 0x000000ffff0d7224 */ /* 0x000fe200078e00ff */
[----:B------:R-:W-:Y:S01]  /*5350*/  LEA R18, R18, UR15, 0x6 ;  /* 0x0000000f12127c11 */ /* 0x000fe2000f8e30ff */
[----:B------:R-:W-:Y:S02]  /*5360*/  IMAD.U32 R14, RZ, RZ, UR42 ;  /* 0x0000002aff0e7e24 */ /* 0x000fe4000f8e00ff */
[----:B------:R-:W-:Y:S02]  /*5370*/  IMAD.MOV.U32 R4, RZ, RZ, R3 ;  /* 0x000000ffff047224 */ /* 0x000fe400078e0003 */
[----:B------:R-:W-:Y:S02]  /*5380*/  IMAD.MOV.U32 R5, RZ, RZ, R8 ;  /* 0x000000ffff057224 */ /* 0x000fe400078e0008 */
[----:B------:R-:W-:-:S07]  /*5390*/  IMAD.SHL.U32 R22, R22, 0x10, RZ ;  /* 0x0000001016167824 */ /* 0x000fce00078e00ff */
.L_x_112:
[----:B------:R-:W0:Y:S01]  /*53a0*/  S2R R7, SR_CgaCtaId ;  /* 0x0000000000077919 */ /* 0x000e220000008800 */
[----:B------:R-:W-:-:S04]  /*53b0*/  MOV R6, 0x400 ;  /* 0x0000040000067802 */ /* 0x000fc80000000f00 */
[----:B0-----:R-:W-:Y:S02]  /*53c0*/  LEA R12, R7, R6, 0x18 ;  /* 0x00000006070c7211 */ /* 0x001fe400078ec0ff */
[----:B------:R-:W-:Y:S01]  /*53d0*/  SHF.L.U32 R6, R4, 0x1f, RZ ;  /* 0x0000001f04067819 */ /* 0x000fe200000006ff */
[----:B------:R-:W0:Y:S02]  /*53e0*/  @!P2 LDC R7, c[0x0][0x500] ;  /* 0x00014000ff07ab82 */ /* 0x000e240000000800 */
[----:B------:R-:W-:-:S04]  /*53f0*/  IMAD R11, R5, 0x8, R12 ;  /* 0x00000008050b7824 */ /* 0x000fc800078e020c */
[----:B------:R-:W1:Y:S02]  /*5400*/  SYNCS.PHASECHK.TRANS64.TRYWAIT P1, [R11+URZ+0x38], R6 ;  /* 0x000038060b0075a7 */ /* 0x000e64000802017f */
[----:B-1----:R-:W-:Y:S05]  /*5410*/  @!P1 BRA `(.L_x_109) ;  /* 0x0000001000649947 */ /* 0x002fea0003800000 */
.L_x_134:
[----:B-1----:R-:W-:Y:S01]  /*5420*/  PRMT R6, R9, 0x9910, RZ ;  /* 0x0000991009067816 */ /* 0x002fe200000000ff */
[----:B0-----:R0:W-:Y:S03]  /*5430*/  @!P2 SYNCS.ARRIVE.TRANS64 RZ, [R11+URZ], R7 ;  /* 0x000000070bffa9a7 */ /* 0x0011e6000800003f */
[----:B------:R-:W-:-:S13]  /*5440*/  ISETP.NE.AND P1, PT, R6, 0x2, PT ;  /* 0x000000020600780c */ /* 0x000fda0003f25270 */
[----:B0-----:R-:W-:Y:S05]  /*5450*/  @P1 BRA `(.L_x_110) ;  /* 0x0000000000041947 */ /* 0x001fea0003800000 */
[----:B------:R-:W-:Y:S01]  /*5460*/  BPT.TRAP 0x1 ;  /* 0x000000040000795c */ /* 0x000fe20000300000 */
.L_x_110:
[----:B------:R-:W-:Y:S05]  /*5470*/  @P0 BRA `(.L_x_111) ;  /* 0x0000000000040947 */ /* 0x000fea0003800000 */
[----:B------:R-:W-:Y:S01]  /*5480*/  BPT.TRAP 0x1 ;  /* 0x000000040000795c */ /* 0x000fe20000300000 */
.L_x_111:
[----:B------:R-:W-:Y:S01]  /*5490*/  R2UR UR8, R5 ;  /* 0x00000000050872ca */ /* 0x000fe200000e0000 */
[----:B------:R-:W-:Y:S01]  /*54a0*/  VIADD R14, R14, 0xffffffff ;  /* 0xffffffff0e0e7836 */ /* 0x000fe20000000000 */
[----:B------:R-:W-:Y:S01]  /*54b0*/  R2UR UR10, R12 ;  /* 0x000000000c0a72ca */ /* 0x000fe200000e0000 */
[----:B------:R-:W-:Y:S01]  /*54c0*/  UIADD3 UR4, UP0, UR30, 0xf0, URZ ;  /* 0x000000f01e047890 */ /* 0x000fe2000ff1e03f */
[----:B------:R-:W-:Y:S01]  /*54d0*/  R2UR UR34, R13 ;  /* 0x000000000d2272ca */ /* 0x000fe200000e0000 */
[----:B------:R-:W-:Y:S01]  /*54e0*/  UIADD3 UR38, UP1, UR30, 0x1f0, URZ ;  /* 0x000001f01e267890 */ /* 0x000fe2000ff3e03f */
[----:B------:R-:W-:Y:S01]  /*54f0*/  R2UR UR33, R11 ;  /* 0x000000000b2172ca */ /* 0x000fe200000e0000 */
[----:B------:R-:W-:Y:S01]  /*5500*/  UIADD3.X UR5, URZ, UR31, URZ, UP0, !UPT ;  /* 0x0000001f3f057290 */ /* 0x000fe200087fe43f */
[----:B------:R-:W-:Y:S01]  /*5510*/  R2UR UR35, R22 ;  /* 0x00000000162372ca */ /* 0x000fe200000e0000 */
[----:B------:R-:W-:Y:S01]  /*5520*/  UPRMT UR29, URZ, 0x5410, UR23 ;  /* 0x000054103f1d7896 */ /* 0x000fe20008000017 */
[----:B------:R-:W-:Y:S01]  /*5530*/  R2UR UR36, R19 ;  /* 0x00000000132472ca */ /* 0x000fe200000e0000 */
[----:B------:R-:W-:Y:S01]  /*5540*/  UIADD3.X UR39, URZ, UR31, URZ, UP1, !UPT ;  /* 0x0000001f3f277290 */ /* 0x000fe20008ffe43f */
[----:B------:R-:W-:Y:S01]  /*5550*/  R2UR UR19, R18 ;  /* 0x00000000121372ca */ /* 0x000fe200000e0000 */
[----:B------:R-:W-:Y:S01]  /*5560*/  USHF.L.U32 UR8, UR8, 0xc, URZ ;  /* 0x0000000c08087899 */ /* 0x000fe2000800063f */
[----:B------:R-:W-:Y:S01]  /*5570*/  ISETP.GT.AND P3, PT, R14, 0x1, PT ;  /* 0x000000010e00780c */ /* 0x000fe20003f64270 */
[----:B------:R-:W-:Y:S01]  /*5580*/  UPRMT UR43, URZ, 0x5410, UR22 ;  /* 0x000054103f2b7896 */ /* 0x000fe20008000016 */
[----:B------:R-:W-:Y:S01]  /*5590*/  VIADD R5, R5, 0x1 ;  /* 0x0000000105057836 */ /* 0x000fe20000000000 */
[----:B------:R-:W-:Y:S01]  /*55a0*/  ULEA UR9, UR41, UR8, 0x9 ;  /* 0x0000000829097291 */ /* 0x000fe2000f8e483f */
[----:B------:R-:W-:Y:S01]  /*55b0*/  VIADD R13, R13, 0x40 ;  /* 0x000000400d0d7836 */ /* 0x000fe20000000000 */
[----:B------:R-:W-:-:S02]  /*55c0*/  ULOP3.LUT UR8, UR8, 0x400, UR37, 0xf8, !UPT ;  /* 0x0000040008087892 */ /* 0x000fc4000f8ef825 */
[----:B------:R-:W-:Y:S01]  /*55d0*/  ULEA UR24, UR9, UR10, 0x2 ;  /* 0x0000000a09187291 */ /* 0x000fe2000f8e103f */
[C---:B------:R-:W-:Y:S01]  /*55e0*/  ISETP.NE.AND P1, PT, R5.reuse, 0x7, PT ;  /* 0x000000070500780c */ /* 0x040fe20003f25270 */
[----:B------:R-:W-:Y:S02]  /*55f0*/  ULEA UR8, UR8, UR10, 0x2 ;  /* 0x0000000a08087291 */ /* 0x000fe4000f8e103f */
[----:B------:R-:W-:Y:S01]  /*5600*/  UIADD3 UR32, UR24, 0x180, URZ ;  /* 0x0000018018207890 */ /* 0x000fe2000fffe03f */
[----:B------:R-:W-:Y:S01]  /*5610*/  SEL R7, RZ, 0x1, P1 ;  /* 0x00000001ff077807 */ /* 0x000fe20000800000 */
[----:B------:R-:W-:Y:S01]  /*5620*/  UIADD3 UR26, UR34, 0x20, URZ ;  /* 0x00000020221a7890 */ /* 0x000fe2000fffe03f */
[----:B------:R-:W-:Y:S01]  /*5630*/  SEL R5, R5, RZ, P1 ;  /* 0x000000ff05057207 */ /* 0x000fe20000800000 */
[----:B------:R-:W-:Y:S01]  /*5640*/  UIADD3 UR24, UR24, 0x2180, URZ ;  /* 0x0000218018187890 */ /* 0x000fe2000fffe03f */
[----:B------:R-:W-:Y:S01]  /*5650*/  LOP3.LUT R4, R4, R7, RZ, 0x3c, !PT ;  /* 0x0000000704047212 */ /* 0x000fe200078e3cff */
[----:B------:R-:W-:-:S02]  /*5660*/  UIADD3 UR16, UR8, 0x1c180, URZ ;  /* 0x0001c18008107890 */ /* 0x000fc4000fffe03f */
[----:B------:R-:W-:Y:S01]  /*5670*/  UIADD3 UR8, UR8, 0x1e180, URZ ;  /* 0x0001e18008087890 */ /* 0x000fe2000fffe03f */
[----:B------:R-:W-:Y:S01]  /*5680*/  UMOV UR6, 0x0 ;  /* 0x0000000000067882 */ /* 0x000fe20000000000 */
[----:B------:R-:W-:Y:S01]  /*5690*/  UMOV UR7, 0x10000000 ;  /* 0x1000000000077882 */ /* 0x000fe20000000000 */
[----:B------:R-:W-:Y:S01]  /*56a0*/  UMOV UR25, UR33 ;  /* 0x0000002100197c82 */ /* 0x000fe20008000000 */
[----:B------:R-:W-:Y:S01]  /*56b0*/  UMOV UR27, UR35 ;  /* 0x00000023001b7c82 */ /* 0x000fe20008000000 */
[----:B------:R-:W-:Y:S01]  /*56c0*/  UMOV UR28, UR36 ;  /* 0x00000024001c7c82 */ /* 0x000fe20008000000 */
[----:B------:R-:W-:Y:S01]  /*56d0*/  UMOV UR17, UR33 ;  /* 0x0000002100117c82 */ /* 0x000fe20008000000 */
[----:B------:R-:W-:Y:S01]  /*56e0*/  UMOV UR18, UR34 ;  /* 0x0000002200127c82 */ /* 0x000fe20008000000 */
[----:B------:R-:W-:Y:S01]  /*56f0*/  UMOV UR20, UR36 ;  /* 0x0000002400147c82 */ /* 0x000fe20008000000 */
[----:B------:R0:W-:Y:S01]  /*5700*/  UTMALDG.3D.MULTICAST [UR32], [UR4], UR29, desc[UR6] ;  /* 0x00000620040073b4 */ /* 0x0001e2000801181d */
[----:B------:R-:W-:Y:S01]  /*5710*/  UMOV UR9, UR33 ;  /* 0x0000002100097c82 */ /* 0x000fe20008000000 */
[----:B------:R-:W-:Y:S01]  /*5720*/  UMOV UR11, UR19 ;  /* 0x00000013000b7c82 */ /* 0x000fe20008000000 */
[----:B------:R-:W-:Y:S01]  /*5730*/  UMOV UR12, UR36 ;  /* 0x00000024000c7c82 */ /* 0x000fe20008000000 */
[----:B------:R-:W-:Y:S01]  /*5740*/  UMOV UR10, UR26 ;  /* 0x0000001a000a7c82 */ /* 0x000fe20008000000 */
[----:B------:R0:W-:Y:S01]  /*5750*/  UTMALDG.3D.MULTICAST [UR24], [UR4], UR29, desc[UR6] ;  /* 0x00000618040073b4 */ /* 0x0001e2000801181d */
[----:B------:R0:W-:Y:S01]  /*5760*/  UTMALDG.3D.MULTICAST [UR16], [UR38], UR43, desc[UR6] ;  /* 0x00000610260073b4 */ /* 0x0001e2000801182b */
[----:B------:R0:W-:Y:S02]  /*5770*/  UTMALDG.3D.MULTICAST [UR8], [UR38], UR43, desc[UR6] ;  /* 0x00000608260073b4 */ /* 0x0001e4000801182b */
[----:B0-----:R-:W-:Y:S05]  /*5780*/  @P3 BRA `(.L_x_112) ;  /* 0xfffffffc00043947 */ /* 0x001fea000383ffff */
.L_x_108:
[----:B------:R-:W-:Y:S05]  /*5790*/  BSYNC B1 ;  /* 0x0000000000017941 */ /* 0x000fea0003800000 */
.L_x_107:
[----:B------:R-:W2:Y:S01]  /*57a0*/  LDL.64 R20, [R1] ;  /* 0x0000000001147983 */ /* 0x000ea20000100a00 */
[----:B------:R-:W-:Y:S01]  /*57b0*/  LOP3.LUT P4, RZ, R10, 0xff, RZ, 0xc0, !PT ;  /* 0x000000ff0aff7812 */ /* 0x000fe2000788c0ff */
[----:B------:R-:W-:Y:S01]  /*57c0*/  VIADD R11, R8, UR40 ;  /* 0x00000028080b7c36 */ /* 0x000fe20008000000 */
[----:B------:R-:W-:Y:S01]  /*57d0*/  ULDC.64 UR4, c[0x0][0x650] ;  /* 0x0001940000047ab9 */ /* 0x000fe20000000a00 */
[----:B------:R-:W-:Y:S01]  /*57e0*/  IMAD.U32 R8, RZ, RZ, UR40 ;  /* 0x00000028ff087e24 */ /* 0x000fe2000f8e00ff */
[----:B------:R-:W-:Y:S01]  /*57f0*/  UISETP.GE.U32.AND UP0, UPT, UR40, 0x7, UPT ;  /* 0x000000072800788c */ /* 0x000fe2000bf06070 */
[C---:B------:R-:W-:Y:S01]  /*5800*/  IMAD.WIDE.U32 R4, R11.reuse, 0x24924925, RZ ;  /* 0x249249250b047825 */ /* 0x040fe200078e00ff */
[----:B------:R-:W-:Y:S01]  /*5810*/  ISETP.GT.U32.AND P1, PT, R11, 0x6, PT ;  /* 0x000000060b00780c */ /* 0x000fe20003f24070 */
[----:B------:R-:W-:Y:S01]  /*5820*/  BSSY B1, `(.L_x_113) ;  /* 0x000006b000017945 */ /* 0x000fe20003800000 */
[----:B------:R-:W-:Y:S01]  /*5830*/  PRMT R10, RZ, 0x7610, R10 ;  /* 0x00007610ff0a7816 */ /* 0x000fe2000000000a */
[----:B------:R-:W-:Y:S01]  /*5840*/  IMAD.MOV.U32 R22, RZ, RZ, -0x1 ;  /* 0xffffffffff167424 */ /* 0x000fe200078e00ff */
[----:B------:R-:W-:Y:S01]  /*5850*/  ISETP.LT.U32.AND P1, PT, R8, 0x7, P1 ;  /* 0x000000070800780c */ /* 0x000fe20000f21070 */
[----:B------:R-:W-:Y:S01]  /*5860*/  IMAD.MOV.U32 R18, RZ, RZ, -0x1 ;  /* 0xffffffffff127424 */ /* 0x000fe200078e00ff */
[----:B------:R-:W-:Y:S01]  /*5870*/  PLOP3.LUT P3, PT, PT, PT, UP0, 0x80, 0x0 ;  /* 0x000000000000781c */ /* 0x000fe20003f6f008 */
[----:B------:R-:W0:Y:S01]  /*5880*/  @P4 S2R R7, SR_CgaCtaId ;  /* 0x0000000000074919 */ /* 0x000e220000008800 */
[----:B------:R-:W-:Y:S01]  /*5890*/  SEL R4, RZ, 0x1, !P1 ;  /* 0x00000001ff047807 */ /* 0x000fe20004800000 */
[----:B------:R-:W-:Y:S01]  /*58a0*/  IMAD.MOV.U32 R19, RZ, RZ, -0x1 ;  /* 0xffffffffff137424 */ /* 0x000fe200078e00ff */
[----:B------:R-:W-:-:S02]  /*58b0*/  @P4 MOV R6, 0x400 ;  /* 0x0000040000064802 */ /* 0x000fc40000000f00 */
[----:B------:R-:W-:Y:S02]  /*58c0*/  LOP3.LUT R3, R3, R4, RZ, 0x3c, !PT ;  /* 0x0000000403037212 */ /* 0x000fe400078e3cff */
[----:B------:R-:W-:Y:S02]  /*58d0*/  PRMT R4, RZ, 0x7610, R4 ;  /* 0x00007610ff047816 */ /* 0x000fe40000000004 */
[----:B0-----:R-:W-:Y:S01]  /*58e0*/  @P4 LEA R6, R7, R6, 0x18 ;  /* 0x0000000607064211 */ /* 0x001fe200078ec0ff */
[----:B------:R-:W-:-:S03]  /*58f0*/  IMAD.IADD R7, R11, 0x1, -R5 ;  /* 0x000000010b077824 */ /* 0x000fc600078e0a05 */
[----:B------:R0:W-:Y:S02]  /*5900*/  @P4 SYNCS.ARRIVE.TRANS64.A1T0 RZ, [R6+URZ+0xa8], RZ ;  /* 0x0000a8ff06ff49a7 */ /* 0x0001e4000810003f */
[----:B------:R-:W-:-:S04]  /*5910*/  LEA.HI R7, R7, R5, RZ, 0x1f ;  /* 0x0000000507077211 */ /* 0x000fc800078ff8ff */
[----:B------:R-:W-:-:S04]  /*5920*/  SHF.R.U32.HI R8, RZ, 0x2, R7 ;  /* 0x00000002ff087819 */ /* 0x000fc80000011607 */
[----:B------:R-:W-:Y:S01]  /*5930*/  @P3 LOP3.LUT R3, R3, 0x1, R8, 0x78, !PT ;  /* 0x0000000103033812 */ /* 0x000fe200078e7808 */
[----:B------:R-:W-:Y:S01]  /*5940*/  IMAD R8, R8, -0x7, R11 ;  /* 0xfffffff908087824 */ /* 0x000fe200078e020b */
[----:B--2---:R-:W-:-:S05]  /*5950*/  IADD3 R16, P1, R16, R20, RZ ;  /* 0x0000001410107210 */ /* 0x004fca0007f3e0ff */
[----:B------:R-:W-:Y:S01]  /*5960*/  IMAD.X R17, R17, 0x1, R0, P1 ;  /* 0x0000000111117824 */ /* 0x000fe200008e0600 */
[----:B------:R-:W-:-:S04]  /*5970*/  ISETP.GE.U32.AND P1, PT, R16, UR4, PT ;  /* 0x0000000410007c0c */ /* 0x000fc8000bf26070 */
[----:B------:R-:W-:-:S13]  /*5980*/  ISETP.GE.U32.AND.EX P1, PT, R17, UR5, PT, P1 ;  /* 0x0000000511007c0c */ /* 0x000fda000bf26110 */
[----:B0-----:R-:W-:Y:S05]  /*5990*/  @P1 BRA `(.L_x_114) ;  /* 0x00000004004c1947 */ /* 0x001fea0003800000 */
[----:B------:R-:W0:Y:S01]  /*59a0*/  S2R R12, SR_CTAID.X ;  /* 0x00000000000c7919 */ /* 0x000e220000002500 */
[----:B------:R-:W-:Y:S01]  /*59b0*/  ULDC.64 UR4, c[0x0][0x628] ;  /* 0x00018a0000047ab9 */ /* 0x000fe20000000a00 */
[----:B------:R-:W1:Y:S01]  /*59c0*/  LDC R13, c[0x0][0x144] ;  /* 0x00005100ff0d7b82 */ /* 0x000e620000000800 */
[----:B------:R-:W-:Y:S01]  /*59d0*/  ISETP.NE.U32.AND P1, PT, RZ, UR4, PT ;  /* 0x00000004ff007c0c */ /* 0x000fe2000bf25070 */
[----:B------:R-:W2:Y:S01]  /*59e0*/  S2R R11, SR_CTAID.Y ;  /* 0x00000000000b7919 */ /* 0x000ea20000002600 */
[----:B------:R-:W-:Y:S01]  /*59f0*/  ULDC UR6, c[0x0][0x150] ;  /* 0x0000540000067ab9 */ /* 0x000fe20000000800 */
[----:B------:R-:W-:Y:S01]  /*5a00*/  ULDC UR7, c[0x0][0x630] ;  /* 0x00018c0000077ab9 */ /* 0x000fe20000000800 */
[----:B------:R-:W-:Y:S01]  /*5a10*/  ISETP.NE.AND.EX P1, PT, RZ, UR5, PT, P1 ;  /* 0x00000005ff007c0c */ /* 0x000fe2000bf25310 */
[----:B------:R-:W-:Y:S01]  /*5a20*/  IMAD.MOV.U32 R4, RZ, RZ, R16 ;  /* 0x000000ffff047224 */ /* 0x000fe200078e0010 */
[----:B0-----:R-:W-:-:S05]  /*5a30*/  I2FP.F32.U32 R5, R12 ;  /* 0x0000000c00057245 */ /* 0x001fca0000201000 */
[----:B------:R-:W-:Y:S01]  /*5a40*/  FMUL R14, R5, UR6 ;  /* 0x00000006050e7c20 */ /* 0x000fe20008400000 */
[----:B------:R-:W-:-:S05]  /*5a50*/  IMAD.MOV.U32 R5, RZ, RZ, R17 ;  /* 0x000000ffff057224 */ /* 0x000fca00078e0011 */
[----:B--2---:R-:W-:Y:S05]  /*5a60*/  @!P1 BRA `(.L_x_115) ;  /* 0x0000000000289947 */ /* 0x004fea0003800000 */
[----:B------:R-:W-:Y:S02]  /*5a70*/  ULDC UR6, c[0x0][0x634] ;  /* 0x00018d0000067ab9 */ /* 0x000fe40000000800 */
[----:B------:R-:W-:-:S05]  /*5a80*/  IADD3 R5, P1, R16, UR6, RZ ;  /* 0x0000000610057c10 */ /* 0x000fca000ff3e0ff */
[----:B------:R-:W-:-:S04]  /*5a90*/  IMAD.X R15, RZ, RZ, R17, P1 ;  /* 0x000000ffff0f7224 */ /* 0x000fc800008e0611 */
[----:B------:R-:W-:-:S04]  /*5aa0*/  IMAD.WIDE.U32 R6, R15, UR4, RZ ;  /* 0x000000040f067c25 */ /* 0x000fc8000f8e00ff */
[----:B------:R-:W-:-:S04]  /*5ab0*/  IMAD.WIDE.U32 R6, P1, R5, UR5, R6 ;  /* 0x0000000505067c25 */ /* 0x000fc8000f820006 */
[----:B------:R-:W-:-:S04]  /*5ac0*/  IMAD.WIDE.U32 R4, R5, UR4, RZ ;  /* 0x0000000405047c25 */ /* 0x000fc8000f8e00ff */
[----:B------:R-:W-:Y:S01]  /*5ad0*/  IMAD.MOV.U32 R4, RZ, RZ, R7 ;  /* 0x000000ffff047224 */ /* 0x000fe200078e0007 */
[----:B------:R-:W-:Y:S01]  /*5ae0*/  IADD3 RZ, P3, R5, R6, RZ ;  /* 0x0000000605ff7210 */ /* 0x000fe20007f7e0ff */
[----:B------:R-:W-:-:S04]  /*5af0*/  IMAD.X R5, RZ, RZ, RZ, P1 ;  /* 0x000000ffff057224 */ /* 0x000fc800008e06ff */
[----:B------:R-:W-:-:S08]  /*5b00*/  IMAD.WIDE.U32.X R4, R15, UR5, R4, P3 ;  /* 0x000000050f047c25 */ /* 0x000fd000098e0404 */
.L_x_115:
[--C-:B------:R-:W-:Y:S01]  /*5b10*/  SHF.R.U64 R19, R4, UR7, R5.reuse ;  /* 0x0000000704137c19 */ /* 0x100fe20008001205 */
[----:B------:R-:W0:Y:S01]  /*5b20*/  F2I.U32.TRUNC.NTZ R14, R14 ;  /* 0x0000000e000e7305 */ /* 0x000e22000020f000 */
[----:B------:R-:W-:Y:S01]  /*5b30*/  SHF.R.U32.HI R4, RZ, UR7, R5 ;  /* 0x00000007ff047c19 */ /* 0x000fe20008011605 */
[----:B------:R-:W-:Y:S01]  /*5b40*/  ULDC.64 UR4, c[0x0][0x620] ;  /* 0x0001880000047ab9 */ /* 0x000fe20000000a00 */
[----:B------:R-:W-:Y:S01]  /*5b50*/  IADD3 R7, P1, RZ, -R19, RZ ;  /* 0x80000013ff077210 */ /* 0x000fe20007f3e0ff */
[----:B------:R-:W-:Y:S01]  /*5b60*/  ULDC.64 UR6, c[0x0][0x640] ;  /* 0x0001900000067ab9 */ /* 0x000fe20000000a00 */
[----:B------:R-:W2:Y:S03]  /*5b70*/  LDC R18, c[0x0][0x148] ;  /* 0x00005200ff127b82 */ /* 0x000ea60000000800 */
[----:B------:R-:W-:Y:S01]  /*5b80*/  IMAD.X R4, RZ, RZ, ~R4, P1 ;  /* 0x000000ffff047224 */ /* 0x000fe200008e0e04 */
[----:B------:R-:W-:-:S03]  /*5b90*/  ISETP.NE.U32.AND P1, PT, RZ, UR6, PT ;  /* 0x00000006ff007c0c */ /* 0x000fc6000bf25070 */
[----:B------:R-:W-:Y:S01]  /*5ba0*/  IMAD R6, R4, UR4, RZ ;  /* 0x0000000404067c24 */ /* 0x000fe2000f8e02ff */
[----:B------:R-:W-:Y:S01]  /*5bb0*/  ISETP.NE.AND.EX P1, PT, RZ, UR7, PT, P1 ;  /* 0x00000007ff007c0c */ /* 0x000fe2000bf25310 */
[----:B------:R-:W-:Y:S01]  /*5bc0*/  IMAD.WIDE.U32 R4, R7, UR4, R16 ;  /* 0x0000000407047c25 */ /* 0x000fe2000f8e0010 */
[----:B------:R-:W-:-:S03]  /*5bd0*/  ULDC UR4, c[0x0][0x618] ;  /* 0x0001860000047ab9 */ /* 0x000fc60000000800 */
[----:B------:R-:W-:Y:S01]  /*5be0*/  IMAD R7, R7, UR5, R6 ;  /* 0x0000000507077c24 */ /* 0x000fe2000f8e0206 */
[----:B------:R-:W-:Y:S01]  /*5bf0*/  ULDC UR5, c[0x0][0x154] ;  /* 0x0000550000057ab9 */ /* 0x000fe20000000800 */
[----:B0-----:R-:W-:Y:S02]  /*5c00*/  IMAD.MOV R6, RZ, RZ, -R14 ;  /* 0x000000ffff067224 */ /* 0x001fe400078e0a0e */
[----:B------:R-:W-:Y:S02]  /*5c10*/  IMAD.IADD R5, R5, 0x1, R7 ;  /* 0x0000000105057824 */ /* 0x000fe400078e0207 */
[----:B-1----:R-:W-:Y:S01]  /*5c20*/  IMAD R12, R13, R6, R12 ;  /* 0x000000060d0c7224 */ /* 0x002fe200078e020c */
[----:B------:R-:W-:Y:S02]  /*5c30*/  I2FP.F32.U32 R6, R11 ;  /* 0x0000000b00067245 */ /* 0x000fe40000201000 */
[--C-:B------:R-:W-:Y:S02]  /*5c40*/  SHF.R.U64 R13, R4, UR4, R5.reuse ;  /* 0x00000004040d7c19 */ /* 0x100fe40008001205 */
[----:B------:R-:W-:Y:S01]  /*5c50*/  SHF.R.U32.HI R4, RZ, UR4, R5 ;  /* 0x00000004ff047c19 */ /* 0x000fe20008011605 */
[----:B------:R-:W-:Y:S01]  /*5c60*/  FMUL R6, R6, UR5 ;  /* 0x0000000506067c20 */ /* 0x000fe20008400000 */
[----:B------:R-:W-:-:S02]  /*5c70*/  ULDC UR4, c[0x0][0x608] ;  /* 0x0001820000047ab9 */ /* 0x000fc40000000800 */
[--C-:B------:R-:W-:Y:S01]  /*5c80*/  SHF.R.U64 R15, R13, UR4, R4.reuse ;  /* 0x000000040d0f7c19 */ /* 0x100fe20008001204 */
[----:B------:R0:W1:Y:S01]  /*5c90*/  F2I.U32.TRUNC.NTZ R20, R6 ;  /* 0x0000000600147305 */ /* 0x000062000020f000 */
[----:B------:R-:W-:Y:S01]  /*5ca0*/  SHF.R.U32.HI R4, RZ, UR4, R4 ;  /* 0x00000004ff047c19 */ /* 0x000fe20008011604 */
[----:B------:R-:W-:-:S03]  /*5cb0*/  ULDC UR4, c[0x0][0x658] ;  /* 0x0001960000047ab9 */ /* 0x000fc60000000800 */
[--C-:B------:R-:W-:Y:S02]  /*5cc0*/  SHF.R.U64 R14, R15, UR4, R4.reuse ;  /* 0x000000040f0e7c19 */ /* 0x100fe40008001204 */
[----:B------:R-:W-:-:S03]  /*5cd0*/  SHF.R.U32.HI R21, RZ, UR4, R4 ;  /* 0x00000004ff157c19 */ /* 0x000fc60008011604 */
[----:B------:R-:W-:Y:S02]  /*5ce0*/  IMAD.MOV.U32 R4, RZ, RZ, R14 ;  /* 0x000000ffff047224 */ /* 0x000fe400078e000e */
[----:B------:R-:W-:Y:S01]  /*5cf0*/  IMAD.MOV.U32 R5, RZ, RZ, R21 ;  /* 0x000000ffff057224 */ /* 0x000fe200078e0015 */
[----:B0-----:R-:W-:Y:S06]  /*5d00*/  @!P1 BRA `(.L_x_116) ;  /* 0x0000000000289947 */ /* 0x001fec0003800000 */
        /* <DEDUP_REMOVED lines=10> */
.L_x_116:
[----:B------:R-:W-:Y:S01]  /*5db0*/  ISETP.NE.AND P1, PT, R2, 0x1, PT ;  /* 0x000000010200780c */ /* 0x000fe20003f25270 */
[----:B------:R-:W-:Y:S01]  /*5dc0*/  ULDC UR4, c[0x0][0x648] ;  /* 0x0001920000047ab9 */ /* 0x000fe20000000800 */
[----:B------:R-:W-:Y:S01]  /*5dd0*/  LOP3.LUT R15, R15, UR21, RZ, 0xc0, !PT ;  /* 0x000000150f0f7c12 */ /* 0x000fe2000f8ec0ff */
[----:B-1----:R-:W-:Y:S01]  /*5de0*/  IMAD.MOV R20, RZ, RZ, -R20 ;  /* 0x000000ffff147224 */ /* 0x002fe200078e0a14 */
[----:B------:R-:W-:Y:S01]  /*5df0*/  SHF.R.U64 R4, R4, UR4, R5 ;  /* 0x0000000404047c19 */ /* 0x000fe20008001205 */
[----:B------:R-:W-:Y:S01]  /*5e00*/  ULDC UR4, c[0x0][0x638] ;  /* 0x00018e0000047ab9 */ /* 0x000fe20000000800 */
[----:B------:R-:W-:Y:S01]  /*5e10*/  LOP3.LUT R13, R13, UR13, RZ, 0xc0, !PT ;  /* 0x0000000d0d0d7c12 */ /* 0x000fe2000f8ec0ff */
[----:B------:R-:W-:Y:S02]  /*5e20*/  ULDC UR5, c[0x0][0x610] ;  /* 0x0001840000057ab9 */ /* 0x000fe40000000800 */
[----:B------:R-:W-:Y:S02]  /*5e30*/  IMAD.MOV R5, RZ, RZ, -R4 ;  /* 0x000000ffff057224 */ /* 0x000fe400078e0a04 */
[----:B------:R-:W-:-:S02]  /*5e40*/  IMAD R15, R4, UR14, R15 ;  /* 0x0000000e040f7c24 */ /* 0x000fc4000f8e020f */
[----:B--2---:R-:W-:Y:S02]  /*5e50*/  @P1 IMAD R12, R18, R20, R11 ;  /* 0x00000014120c1224 */ /* 0x004fe400078e020b */
[----:B------:R-:W-:Y:S01]  /*5e60*/  IMAD R14, R5, UR4, R14 ;  /* 0x00000004050e7c24 */ /* 0x000fe2000f8e020e */
[----:B------:R-:W-:Y:S01]  /*5e70*/  ULDC UR4, c[0x0][0x600] ;  /* 0x0001800000047ab9 */ /* 0x000fe20000000800 */
[----:B------:R-:W-:Y:S02]  /*5e80*/  IMAD R12, R15, UR5, R12 ;  /* 0x000000050f0c7c24 */ /* 0x000fe4000f8e020c */
[----:B------:R-:W-:Y:S02]  /*5e90*/  IMAD R5, R14, UR4, R13 ;  /* 0x000000040e057c24 */ /* 0x000fe4000f8e020d */
[----:B------:R-:W-:-:S03]  /*5ea0*/  IMAD.MOV.U32 R4, RZ, RZ, 0x1 ;  /* 0x00000001ff047424 */ /* 0x000fc600078e00ff */
[----:B------:R-:W-:Y:S02]  /*5eb0*/  SEL R18, R5, R12, !P1 ;  /* 0x0000000c05127207 */ /* 0x000fe40004800000 */
[----:B------:R-:W-:-:S07]  /*5ec0*/  SEL R22, R12, R5, !P1 ;  /* 0x000000050c167207 */ /* 0x000fce0004800000 */
.L_x_114:
[----:B------:R-:W-:Y:S05]  /*5ed0*/  BSYNC B1 ;  /* 0x0000000000017941 */ /* 0x000fea0003800000 */
.L_x_113:
[----:B------:R-:W-:-:S13]  /*5ee0*/  LOP3.LUT P1, RZ, R4, 0xff, RZ, 0xc0, !PT ;  /* 0x000000ff04ff7812 */ /* 0x000fda000782c0ff */
[----:B------:R-:W-:Y:S05]  /*5ef0*/  @P1 BRA `(.L_x_117) ;  /* 0xfffffff000f01947 */ /* 0x000fea000383ffff */
[----:B------:R-:W-:Y:S05]  /*5f00*/  BSYNC B0 ;  /* 0x0000000000007941 */ /* 0x000fea0003800000 */
.L_x_105:
[----:B------:R-:W-:-:S03]  /*5f10*/  UMOV UR4, 0xffffffff ;  /* 0xffffffff00047882 */ /* 0x000fc60000000000 */
[----:B------:R-:W-:Y:S05]  /*5f20*/  BRA.DIV UR4, `(.L_x_118) ;  /* 0x0000000604b47947 */ /* 0x000fea000b800000 */
[----:B------:R-:W-:-:S13]  /*5f30*/  ELECT P6, URZ, PT ;  /* 0x00000000003f782f */ /* 0x000fda00038c0000 */
.L_x_137:
[----:B------:R-:W-:Y:S04]  /*5f40*/  BSSY B0, `(.L_x_119) ;  /* 0x0000046000007945 */ /* 0x000fe80003800000 */
[----:B------:R-:W-:Y:S05]  /*5f50*/  @!P6 BRA `(.L_x_120) ;  /* 0x000000040010e947 */ /* 0x000fea0003800000 */
[----:B------:R-:W-:-:S04]  /*5f60*/  LOP3.LUT R23, R23, 0x2, RZ, 0xfc, !PT ;  /* 0x0000000217177812 */ /* 0x000fc800078efcff */
[----:B------:R-:W-:-:S13]  /*5f70*/  ISETP.NE.AND P0, PT, R23, 0x3, PT ;  /* 0x000000031700780c */ /* 0x000fda0003f05270 */
[----:B------:R-:W-:Y:S05]  /*5f80*/  @!P0 BRA `(.L_x_121) ;  /* 0x0000000000048947 */ /* 0x000fea0003800000 */
[----:B------:R-:W-:Y:S01]  /*5f90*/  BPT.TRAP 0x1 ;  /* 0x000000040000795c */ /* 0x000fe20000300000 */
.L_x_121:
[----:B------:R-:W0:Y:S01]  /*5fa0*/  S2R R5, SR_CgaCtaId ;  /* 0x0000000000057919 */ /* 0x000e220000008800 */
[----:B------:R-:W-:Y:S02]  /*5fb0*/  MOV R0, 0x400 ;  /* 0x0000040000007802 */ /* 0x000fe40000000f00 */
[----:B------:R-:W-:Y:S02]  /*5fc0*/  SHF.L.U32 R2, R3, 0x1f, RZ ;  /* 0x0000001f03027819 */ /* 0x000fe400000006ff */
[----:B0-----:R-:W-:-:S05]  /*5fd0*/  LEA R5, R5, R0, 0x18 ;  /* 0x0000000005057211 */ /* 0x001fca00078ec0ff */
[----:B------:R-:W-:-:S04]  /*5fe0*/  VIADD R5, R5, 0x38 ;  /* 0x0000003805057836 */ /* 0x000fc80000000000 */
[C---:B------:R-:W-:Y:S02]  /*5ff0*/  IMAD R7, R8.reuse, 0x8, R5 ;  /* 0x0000000808077824 */ /* 0x040fe400078e0205 */
[----:B------:R-:W-:Y:S02]  /*6000*/  VIADD R8, R8, 0x1 ;  /* 0x0000000108087836 */ /* 0x000fe40000000000 */
[----:B------:R-:W0:Y:S03]  /*6010*/  SYNCS.PHASECHK.TRANS64.TRYWAIT P0, [R7+URZ], R2 ;  /* 0x00000002070075a7 */ /* 0x000e26000800017f */
[----:B------:R-:W-:-:S04]  /*6020*/  ISETP.NE.AND P1, PT, R8, 0x7, PT ;  /* 0x000000070800780c */ /* 0x000fc80003f25270 */
[----:B------:R-:W-:Y:S02]  /*6030*/  SEL R0, RZ, 0x1, P1 ;  /* 0x00000001ff007807 */ /* 0x000fe40000800000 */
[----:B------:R-:W-:Y:S02]  /*6040*/  SEL R8, R8, RZ, P1 ;  /* 0x000000ff08087207 */ /* 0x000fe40000800000 */
[----:B------:R-:W-:-:S03]  /*6050*/  LOP3.LUT R9, R3, R0, RZ, 0x3c, !PT ;  /* 0x0000000003097212 */ /* 0x000fc600078e3cff */
[----:B------:R-:W-:Y:S01]  /*6060*/  IMAD R6, R8, 0x8, R5 ;  /* 0x0000000808067824 */ /* 0x000fe200078e0205 */
[----:B------:R-:W-:Y:S01]  /*6070*/  SHF.L.U32 R3, R9, 0x1f, RZ ;  /* 0x0000001f09037819 */ /* 0x000fe200000006ff */
[----:B0-----:R-:W-:Y:S06]  /*6080*/  @!P0 BRA `(.L_x_122) ;  /* 0x00000004007c8947 */ /* 0x001fec0003800000 */
.L_x_138:
[----:B------:R-:W1:Y:S01]  /*6090*/  SYNCS.PHASECHK.TRANS64.TRYWAIT P0, [R6+URZ], R3 ;  /* 0x00000003060075a7 */ /* 0x000e62000800017f */
[----:B------:R-:W-:-:S05]  /*60a0*/  VIADD R0, R8, 0x1 ;  /* 0x0000000108007836 */ /* 0x000fca0000000000 */
[----:B------:R-:W-:-:S04]  /*60b0*/  ISETP.NE.AND P1, PT, R0, 0x7, PT ;  /* 0x000000070000780c */ /* 0x000fc80003f25270 */
[----:B0-----:R-:W-:Y:S02]  /*60c0*/  SEL R2, RZ, 0x1, P1 ;  /* 0x00000001ff027807 */ /* 0x001fe40000800000 */
[----:B------:R-:W-:Y:S02]  /*60d0*/  SEL R0, R0, RZ, P1 ;  /* 0x000000ff00007207 */ /* 0x000fe40000800000 */
[----:B------:R-:W-:-:S03]  /*60e0*/  LOP3.LUT R9, R9, R2, RZ, 0x3c, !PT ;  /* 0x0000000209097212 */ /* 0x000fc600078e3cff */
[----:B------:R-:W-:Y:S01]  /*60f0*/  IMAD R7, R0, 0x8, R5 ;  /* 0x0000000800077824 */ /* 0x000fe200078e0205 */
[----:B------:R-:W-:Y:S01]  /*6100*/  SHF.L.U32 R4, R9, 0x1f, RZ ;  /* 0x0000001f09047819 */ /* 0x000fe200000006ff */
[----:B-1----:R-:W-:Y:S06]  /*6110*/  @!P0 BRA `(.L_x_123) ;  /* 0x00000004006c8947 */ /* 0x002fec0003800000 */
.L_x_139:
[----:B------:R-:W1:Y:S01]  /*6120*/  SYNCS.PHASECHK.TRANS64.TRYWAIT P0, [R7+URZ], R4 ;  /* 0x00000004070075a7 */ /* 0x000e62000800017f */
[----:B------:R-:W-:-:S05]  /*6130*/  VIADD R0, R0, 0x1 ;  /* 0x0000000100007836 */ /* 0x000fca0000000000 */
[----:B------:R-:W-:-:S04]  /*6140*/  ISETP.NE.AND P1, PT, R0, 0x7, PT ;  /* 0x000000070000780c */ /* 0x000fc80003f25270 */
[----:B------:R-:W-:Y:S02]  /*6150*/  SEL R2, RZ, 0x1, P1 ;  /* 0x00000001ff027807 */ /* 0x000fe40000800000 */
[----:B------:R-:W-:Y:S02]  /*6160*/  SEL R0, R0, RZ, P1 ;  /* 0x000000ff00007207 */ /* 0x000fe40000800000 */
[----:B------:R-:W-:-:S03]  /*6170*/  LOP3.LUT R9, R9, R2, RZ, 0x3c, !PT ;  /* 0x0000000209097212 */ /* 0x000fc600078e3cff */
[----:B0-----:R-:W-:Y:S01]  /*6180*/  IMAD R6, R0, 0x8, R5 ;  /* 0x0000000800067824 */ /* 0x001fe200078e0205 */
[----:B------:R-:W-:Y:S01]  /*6190*/  SHF.L.U32 R3, R9, 0x1f, RZ ;  /* 0x0000001f09037819 */ /* 0x000fe200000006ff */
[----:B-1----:R-:W-:Y:S06]  /*61a0*/  @!P0 BRA `(.L_x_124) ;  /* 0x00000004005c8947 */ /* 0x002fec0003800000 */
.L_x_140:
        /* <DEDUP_REMOVED lines=9> */
.L_x_141:
        /* <DEDUP_REMOVED lines=9> */
.L_x_142:
[----:B------:R-:W1:Y:S01]  /*62d0*/  SYNCS.PHASECHK.TRANS64.TRYWAIT P0, [R6+URZ], R3 ;  /* 0x00000003060075a7 */ /* 0x000e62000800017f */
[----:B------:R-:W-:-:S05]  /*62e0*/  VIADD R0, R0, 0x1 ;  /* 0x0000000100007836 */ /* 0x000fca0000000000 */
[----:B------:R-:W-:-:S04]  /*62f0*/  ISETP.NE.AND P1, PT, R0, 0x7, PT ;  /* 0x000000070000780c */ /* 0x000fc80003f25270 */
[----:B------:R-:W-:Y:S02]  /*6300*/  SEL R2, RZ, 0x1, P1 ;  /* 0x00000001ff027807 */ /* 0x000fe40000800000 */
[----:B------:R-:W-:Y:S02]  /*6310*/  SEL R0, R0, RZ, P1 ;  /* 0x000000ff00007207 */ /* 0x000fe40000800000 */
[----:B------:R-:W-:Y:S01]  /*6320*/  LOP3.LUT R2, R9, R2, RZ, 0x3c, !PT ;  /* 0x0000000209027212 */ /* 0x000fe200078e3cff */
[----:B-1----:R-:W-:Y:S06]  /*6330*/  @!P0 BRA `(.L_x_127) ;  /* 0x0000000400348947 */ /* 0x002fec0003800000 */
.L_x_143:
[----:B------:R-:W-:Y:S01]  /*6340*/  IMAD R5, R0, 0x8, R5 ;  /* 0x0000000800057824 */ /* 0x000fe200078e0205 */
[----:B------:R-:W-:-:S07]  /*6350*/  SHF.L.U32 R0, R2, 0x1f, RZ ;  /* 0x0000001f02007819 */ /* 0x000fce00000006ff */
.L_x_128:
[----:B--2---:R2:W3:Y:S02]  /*6360*/  SYNCS.PHASECHK.TRANS64.TRYWAIT P0, [R5+URZ], R0 ;  /* 0x00000000050075a7 */ /* 0x0044e4000800017f */
[----:B---3--:R-:W-:Y:S05]  /*6370*/  @!P0 NANOSLEEP.SYNCS 0x989680 ;  /* 0x009896800000895d */ /* 0x008fea0003900000 */
[----:B------:R-:W3:Y:S02]  /*6380*/  @!P0 SYNCS.PHASECHK.TRANS64 P0, [R5+URZ], R0 ;  /* 0x00000000050085a7 */ /* 0x000ee4000800007f */
[----:B---3--:R-:W-:Y:S05]  /*6390*/  @!P0 BRA `(.L_x_128) ;  /* 0xfffffffc00f08947 */ /* 0x008fea000383ffff */
.L_x_120:
[----:B------:R-:W-:Y:S05]  /*63a0*/  BSYNC B0 ;  /* 0x0000000000007941 */ /* 0x000fea0003800000 */
.L_x_119:
[----:B------:R-:W-:Y:S05]  /*63b0*/  EXIT ;  /* 0x000000000000794d */ /* 0x000fea0003800000 */
.L_x_19:
[----:B0-----:R-:W-:-:S04]  /*63c0*/  IMAD.U32 R3, RZ, RZ, UR43 ;  /* 0x0000002bff037e24 */ /* 0x001fc8000f8e00ff */
[----:B------:R0:W1:Y:S03]  /*63d0*/  SYNCS.PHASECHK.TRANS64.TRYWAIT P0, [R3+URZ+-0x8], R0 ;  /* 0xfffff800030075a7 */ /* 0x000066000800017f */
[----:B-1----:R-:W-:Y:S05]  /*63e0*/  @!P0 NANOSLEEP.SYNCS 0x989680 ;  /* 0x009896800000895d */ /* 0x002fea0003900000 */
[----:B------:R-:W1:Y:S02]  /*63f0*/  @!P0 SYNCS.PHASECHK.TRANS64 P0, [R3+URZ+-0x8], R0 ;  /* 0xfffff800030085a7 */ /* 0x000e64000800007f */
[----:B-1----:R-:W-:Y:S05]  /*6400*/  @!P0 BRA `(.L_x_19) ;  /* 0xfffffffc00ec8947 */ /* 0x002fea000383ffff */
[----:B------:R-:W-:Y:S05]  /*6410*/  BRA `(.L_x_129) ;  /* 0xffffffb400247947 */ /* 0x000fea000383ffff */
.L_x_24:
[----:B-1----:R1:W2:Y:S02]  /*6420*/  SYNCS.PHASECHK.TRANS64.TRYWAIT P1, [R3+URZ], R0 ;  /* 0x00000000030075a7 */ /* 0x0022a4000802017f */
[----:B--2---:R-:W-:Y:S05]  /*6430*/  @!P1 NANOSLEEP.SYNCS 0x989680 ;  /* 0x009896800000995d */ /* 0x004fea0003900000 */
[----:B------:R-:W2:Y:S02]  /*6440*/  @!P1 SYNCS.PHASECHK.TRANS64 P1, [R3+URZ], R0 ;  /* 0x00000000030095a7 */ /* 0x000ea4000802007f */
[----:B--2---:R-:W-:Y:S05]  /*6450*/  @!P1 BRA `(.L_x_24) ;  /* 0xfffffffc00f09947 */ /* 0x004fea000383ffff */
[----:B------:R-:W-:Y:S05]  /*6460*/  BRA `(.L_x_23) ;  /* 0xffffffb400907947 */ /* 0x000fea000383ffff */
.L_x_29:
[----:B-1----:R-:W-:-:S04]  /*6470*/  IMAD.U32 R5, RZ, RZ, UR4 ;  /* 0x00000004ff057e24 */ /* 0x002fc8000f8e00ff */
[----:B------:R1:W2:Y:S03]  /*6480*/  SYNCS.PHASECHK.TRANS64.TRYWAIT P1, [R5+URZ], R4 ;  /* 0x00000004050075a7 */ /* 0x0002a6000802017f */
[----:B--2---:R-:W-:Y:S05]  /*6490*/  @!P1 NANOSLEEP.SYNCS 0x989680 ;  /* 0x009896800000995d */ /* 0x004fea0003900000 */
[----:B------:R-:W2:Y:S02]  /*64a0*/  @!P1 SYNCS.PHASECHK.TRANS64 P1, [R5+URZ], R4 ;  /* 0x00000004050095a7 */ /* 0x000ea4000802007f */
[----:B--2---:R-:W-:Y:S05]  /*64b0*/  @!P1 BRA `(.L_x_29) ;  /* 0xfffffffc00ec9947 */ /* 0x004fea000383ffff */
[----:B------:R-:W-:Y:S05]  /*64c0*/  BRA `(.L_x_28) ;  /* 0xffffffb800b87947 */ /* 0x000fea000383ffff */
.L_x_37:
[----:B0-----:R-:W-:-:S04]  /*64d0*/  IMAD.U32 R3, RZ, RZ, UR43 ;  /* 0x0000002bff037e24 */ /* 0x001fc8000f8e00ff */
[----:B------:R0:W1:Y:S03]  /*64e0*/  SYNCS.PHASECHK.TRANS64.TRYWAIT P0, [R3+URZ+0x8], R0 ;  /* 0x00000800030075a7 */ /* 0x000066000800017f */
[----:B-1----:R-:W-:Y:S05]  /*64f0*/  @!P0 NANOSLEEP.SYNCS 0x989680 ;  /* 0x009896800000895d */ /* 0x002fea0003900000 */
[----:B------:R-:W1:Y:S02]  /*6500*/  @!P0 SYNCS.PHASECHK.TRANS64 P0, [R3+URZ+0x8], R0 ;  /* 0x00000800030085a7 */ /* 0x000e64000800007f */
[----:B-1----:R-:W-:Y:S05]  /*6510*/  @!P0 BRA `(.L_x_37) ;  /* 0xfffffffc00ec8947 */ /* 0x002fea000383ffff */
[----:B------:R-:W-:Y:S05]  /*6520*/  BRA `(.L_x_130) ;  /* 0xffffffc0007c7947 */ /* 0x000fea000383ffff */
.L_x_106:
[----:B------:R-:W-:Y:S01]  /*6530*/  BSSY B1, `(.L_x_131) ;  /* 0x0000006000017945 */ /* 0x000fe20003800000 */
[----:B------:R-:W-:-:S07]  /*6540*/  IMAD.MOV.U32 R15, RZ, RZ, -0x1 ;  /* 0xffffffffff0f7424 */ /* 0x000fce00078e00ff */
[----:B-----5:R-:W-:Y:S05]  /*6550*/  WARPSYNC.COLLECTIVE R15, `(.L_x_132) ;  /* 0x000000000f0c7348 */ /* 0x020fea0003c00000 */
[----:B------:R-:W-:Y:S02]  /*6560*/  ELECT P6, UR62, PT ;  /* 0x00000000003e782f */ /* 0x000fe400038c0000 */
[----:B------:R-:W-:Y:S01]  /*6570*/  MOV R14, UR62 ;  /* 0x0000003e000e7c02 */ /* 0x000fe20008000f00 */
[----:B-----5:R-:W-:Y:S10]  /*6580*/  ENDCOLLECTIVE ;  /* 0x000000000000791b */ /* 0x020ff40003800000 */
.L_x_132:
[----:B------:R-:W-:Y:S05]  /*6590*/  BSYNC B1 ;  /* 0x0000000000017941 */ /* 0x000fea0003800000 */
.L_x_131:
[----:B------:R-:W-:Y:S05]  /*65a0*/  BRA `(.L_x_133) ;  /* 0xffffffec00507947 */ /* 0x000fea000383ffff */
.L_x_109:
[----:B-1----:R1:W2:Y:S02]  /*65b0*/  SYNCS.PHASECHK.TRANS64.TRYWAIT P1, [R11+URZ+0x38], R6 ;  /* 0x000038060b0075a7 */ /* 0x0022a4000802017f */
[----:B--2---:R-:W-:Y:S05]  /*65c0*/  @!P1 NANOSLEEP.SYNCS 0x989680 ;  /* 0x009896800000995d */ /* 0x004fea0003900000 */
[----:B------:R-:W2:Y:S02]  /*65d0*/  @!P1 SYNCS.PHASECHK.TRANS64 P1, [R11+URZ+0x38], R6 ;  /* 0x000038060b0095a7 */ /* 0x000ea4000802007f */
[----:B--2---:R-:W-:Y:S05]  /*65e0*/  @!P1 BRA `(.L_x_109) ;  /* 0xfffffffc00f09947 */ /* 0x004fea000383ffff */
[----:B------:R-:W-:Y:S05]  /*65f0*/  BRA `(.L_x_134) ;  /* 0xffffffec00887947 */ /* 0x000fea000383ffff */
.L_x_118:
[----:B------:R-:W-:Y:S01]  /*6600*/  BSSY B0, `(.L_x_135) ;  /* 0x0000006000007945 */ /* 0x000fe20003800000 */
[----:B------:R-:W-:-:S07]  /*6610*/  IMAD.MOV.U32 R15, RZ, RZ, -0x1 ;  /* 0xffffffffff0f7424 */ /* 0x000fce00078e00ff */
[----:B-----5:R-:W-:Y:S05]  /*6620*/  WARPSYNC.COLLECTIVE R15, `(.L_x_136) ;  /* 0x000000000f0c7348 */ /* 0x020fea0003c00000 */
[----:B------:R-:W-:Y:S02]  /*6630*/  ELECT P6, UR62, PT ;  /* 0x00000000003e782f */ /* 0x000fe400038c0000 */
[----:B------:R-:W-:Y:S01]  /*6640*/  MOV R14, UR62 ;  /* 0x0000003e000e7c02 */ /* 0x000fe20008000f00 */
[----:B-----5:R-:W-:Y:S10]  /*6650*/  ENDCOLLECTIVE ;  /* 0x000000000000791b */ /* 0x020ff40003800000 */
.L_x_136:
[----:B------:R-:W-:Y:S05]  /*6660*/  BSYNC B0 ;  /* 0x0000000000007941 */ /* 0x000fea0003800000 */
.L_x_135:
[----:B------:R-:W-:Y:S05]  /*6670*/  BRA `(.L_x_137) ;  /* 0xfffffff800307947 */ /* 0x000fea000383ffff */
.L_x_122:
[----:B0-----:R0:W1:Y:S02]  /*6680*/  SYNCS.PHASECHK.TRANS64.TRYWAIT P0, [R7+URZ], R2 ;  /* 0x00000002070075a7 */ /* 0x001064000800017f */
[----:B-1----:R-:W-:Y:S05]  /*6690*/  @!P0 NANOSLEEP.SYNCS 0x989680 ;  /* 0x009896800000895d */ /* 0x002fea0003900000 */
[----:B------:R-:W1:Y:S02]  /*66a0*/  @!P0 SYNCS.PHASECHK.TRANS64 P0, [R7+URZ], R2 ;  /* 0x00000002070085a7 */ /* 0x000e64000800007f */
[----:B-1----:R-:W-:Y:S05]  /*66b0*/  @!P0 BRA `(.L_x_122) ;  /* 0xfffffffc00f08947 */ /* 0x002fea000383ffff */
[----:B------:R-:W-:Y:S05]  /*66c0*/  BRA `(.L_x_138) ;  /* 0xfffffff800707947 */ /* 0x000fea000383ffff */
.L_x_123:
[----:B0-----:R0:W1:Y:S02]  /*66d0*/  SYNCS.PHASECHK.TRANS64.TRYWAIT P0, [R6+URZ], R3 ;  /* 0x00000003060075a7 */ /* 0x001064000800017f */
[----:B-1----:R-:W-:Y:S05]  /*66e0*/  @!P0 NANOSLEEP.SYNCS 0x989680 ;  /* 0x009896800000895d */ /* 0x002fea0003900000 */
[----:B------:R-:W1:Y:S02]  /*66f0*/  @!P0 SYNCS.PHASECHK.TRANS64 P0, [R6+URZ], R3 ;  /* 0x00000003060085a7 */ /* 0x000e64000800007f */
[----:B-1----:R-:W-:Y:S05]  /*6700*/  @!P0 BRA `(.L_x_123) ;  /* 0xfffffffc00f08947 */ /* 0x002fea000383ffff */
[----:B------:R-:W-:Y:S05]  /*6710*/  BRA `(.L_x_139) ;  /* 0xfffffff800807947 */ /* 0x000fea000383ffff */
.L_x_124:
[----:B0-----:R0:W1:Y:S02]  /*6720*/  SYNCS.PHASECHK.TRANS64.TRYWAIT P0, [R7+URZ], R4 ;  /* 0x00000004070075a7 */ /* 0x001064000800017f */
[----:B-1----:R-:W-:Y:S05]  /*6730*/  @!P0 NANOSLEEP.SYNCS 0x989680 ;  /* 0x009896800000895d */ /* 0x002fea0003900000 */
[----:B------:R-:W1:Y:S02]  /*6740*/  @!P0 SYNCS.PHASECHK.TRANS64 P0, [R7+URZ], R4 ;  /* 0x00000004070085a7 */ /* 0x000e64000800007f */
[----:B-1----:R-:W-:Y:S05]  /*6750*/  @!P0 BRA `(.L_x_124) ;  /* 0xfffffffc00f08947 */ /* 0x002fea000383ffff */
[----:B------:R-:W-:Y:S05]  /*6760*/  BRA `(.L_x_140) ;  /* 0xfffffff800907947 */ /* 0x000fea000383ffff */
.L_x_125:
[----:B0-----:R0:W1:Y:S02]  /*6770*/  SYNCS.PHASECHK.TRANS64.TRYWAIT P0, [R6+URZ], R3 ;  /* 0x00000003060075a7 */ /* 0x001064000800017f */
[----:B-1----:R-:W-:Y:S05]  /*6780*/  @!P0 NANOSLEEP.SYNCS 0x989680 ;  /* 0x009896800000895d */ /* 0x002fea0003900000 */
[----:B------:R-:W1:Y:S02]  /*6790*/  @!P0 SYNCS.PHASECHK.TRANS64 P0, [R6+URZ], R3 ;  /* 0x00000003060085a7 */ /* 0x000e64000800007f */
[----:B-1----:R-:W-:Y:S05]  /*67a0*/  @!P0 BRA `(.L_x_125) ;  /* 0xfffffffc00f08947 */ /* 0x002fea000383ffff */
[----:B------:R-:W-:Y:S05]  /*67b0*/  BRA `(.L_x_141) ;  /* 0xfffffff800a07947 */ /* 0x000fea000383ffff */
.L_x_126:
[----:B0-----:R0:W1:Y:S02]  /*67c0*/  SYNCS.PHASECHK.TRANS64.TRYWAIT P0, [R7+URZ], R4 ;  /* 0x00000004070075a7 */ /* 0x001064000800017f */
[----:B-1----:R-:W-:Y:S05]  /*67d0*/  @!P0 NANOSLEEP.SYNCS 0x989680 ;  /* 0x009896800000895d */ /* 0x002fea0003900000 */
[----:B------:R-:W1:Y:S02]  /*67e0*/  @!P0 SYNCS.PHASECHK.TRANS64 P0, [R7+URZ], R4 ;  /* 0x00000004070085a7 */ /* 0x000e64000800007f */
[----:B-1----:R-:W-:Y:S05]  /*67f0*/  @!P0 BRA `(.L_x_126) ;  /* 0xfffffffc00f08947 */ /* 0x002fea000383ffff */
[----:B------:R-:W-:Y:S05]  /*6800*/  BRA `(.L_x_142) ;  /* 0xfffffff800b07947 */ /* 0x000fea000383ffff */
.L_x_127:
[----:B-1----:R1:W2:Y:S02]  /*6810*/  SYNCS.PHASECHK.TRANS64.TRYWAIT P0, [R6+URZ], R3 ;  /* 0x00000003060075a7 */ /* 0x0022a4000800017f */
[----:B--2---:R-:W-:Y:S05]  /*6820*/  @!P0 NANOSLEEP.SYNCS 0x989680 ;  /* 0x009896800000895d */ /* 0x004fea0003900000 */
[----:B------:R-:W2:Y:S02]  /*6830*/  @!P0 SYNCS.PHASECHK.TRANS64 P0, [R6+URZ], R3 ;  /* 0x00000003060085a7 */ /* 0x000ea4000800007f */
[----:B--2---:R-:W-:Y:S05]  /*6840*/  @!P0 BRA `(.L_x_127) ;  /* 0xfffffffc00f08947 */ /* 0x004fea000383ffff */
[----:B------:R-:W-:Y:S05]  /*6850*/  BRA `(.L_x_143) ;  /* 0xfffffff800b87947 */ /* 0x000fea000383ffff */
.L_x_144:
[----:B------:R-:W-:-:S00]  /*6860*/  BRA `(.L_x_144) ;  /* 0xfffffffc00fc7947 */ /* 0x000fc0000383ffff */
[----:B------:R-:W-:-:S00]  /*6870*/  NOP ;  /* 0x0000000000007918 */ /* 0x000fc00000000000 */
        /* <DEDUP_REMOVED lines=8> */
.L_x_145:


//--------------------- .nv.global.init           --------------------------
	.section	.nv.global.init,"aw",@progbits
.nv.global.init:
	.type		$str$22,@object
	.size		$str$22,($str$23 - $str$22)
$str$22:
        /*0000*/ 	.byte	0x6b, 0x5f, 0x74, 0x69, 0x6c, 0x65, 0x5f, 0x63, 0x6f, 0x75, 0x6e, 0x74, 0x20, 0x3e, 0x3d, 0x20
        /*0010*/ 	.byte	0x31, 0x00
	.type		$str$23,@object
	.size		$str$23,(__unnamed_1 - $str$23)
$str$23:
        /*0012*/ 	.byte	0x2f, 0x74, 0x6d, 0x70, 0x2f, 0x63, 0x75, 0x74, 0x6c, 0x61, 0x73, 0x73, 0x5f, 0x73, 0x77, 0x65
        /*0022*/ 	.byte	0x65, 0x70, 0x5f, 0x73, 0x72, 0x63, 0x2f, 0x69, 0x6e, 0x63, 0x6c, 0x75, 0x64, 0x65, 0x2f, 0x63
        /*0032*/ 	.byte	0x75, 0x74, 0x6c, 0x61, 0x73, 0x73, 0x2f, 0x67, 0x65, 0x6d, 0x6d, 0x2f, 0x63, 0x6f, 0x6c, 0x6c
        /*0042*/ 	.byte	0x65, 0x63, 0x74, 0x69, 0x76, 0x65, 0x2f, 0x73, 0x6d, 0x39, 0x30, 0x5f, 0x6d, 0x6d, 0x61, 0x5f
        /*0052*/ 	.byte	0x74, 0x6d, 0x61, 0x5f, 0x67, 0x6d, 0x6d, 0x61, 0x5f, 0x73, 0x73, 0x5f, 0x77, 0x61, 0x72, 0x70
        /*0062*/ 	.byte	0x73, 0x70, 0x65, 0x63, 0x69, 0x61, 0x6c, 0x69, 0x7a, 0x65, 0x64, 0x2e, 0x68, 0x70, 0x70, 0x00
	.type		__unnamed_1,@object
	.size		__unnamed_1,(.L_0 - __unnamed_1)
__unnamed_1:
        /*0072*/ 	.byte	0x76, 0x6f, 0x69, 0x64, 0x20, 0x63, 0x75, 0x74, 0x6c, 0x61, 0x73, 0x73, 0x3a, 0x3a, 0x67, 0x65
        /* <DEDUP_REMOVED lines=177> */
        /*0b92*/ 	.byte	0x3a, 0x3a, 0x69, 0x64, 0x65, 0x6e, 0x74, 0x69, 0x74, 0x79, 0x5d, 0x00
.L_0:


//--------------------- .nv.shared._ZN7cutlass13device_kernelINS_4gemm6kernel13GemmUniversalIN4cute5tupleIJiiiiEEENS1_10collective13CollectiveMmaINS1_34MainloopSm90TmaGmmaWarpSpecializedILi7ENS5_IJNS4_1CILi2EEENSA_ILi4EEENSA_ILi1EEEEEENS1_32KernelTmaWarpSpecializedPingpongEEENS5_IJNSA_ILi64EEESH_SH_EEENS_10tfloat32_tENS5_IJlSD_lEEESJ_SK_NS4_8TiledMMAINS4_8MMA_AtomIJNS4_4SM904GMMA29MMA_64x64x8_F32TF32TF32_SS_TNILNSO_7ScaleInE1ELSQ_1EEEEEENS4_6LayoutINS5_IJSD_SD_SD_EEENS5_IJNSA_ILi0EEESV_SV_EEEEENS5_IJNS4_10UnderscoreESY_SY_EEEEENS4_23SM90_TMA_LOAD_MULTICASTENS4_14ComposedLayoutINS4_7SwizzleILi3ELi4ELi3EEENS4_18smem_ptr_flag_bitsILi32EEENST_INS5_IJNSA_ILi8EEENSA_ILi32EEEEEENS5_IJS18_SD_EEEEEEEvNS4_8identityES11_S1C_vS1D_EENS_8epilogue10collective6detail29Sm90TmaWarpSpecializedAdapterINS1G_15DefaultEpilogueISJ_SK_SK_NS1F_6thread17LinearCombinationISJ_Li1EffLNS1K_9ScaleType4KindE0ELNS_15FloatRoundStyleE2ESJ_EENS1_15EpilogueDefaultEEEEEvvEEEEvNT_6ParamsE --------------------------
	.section	.nv.shared._ZN7cutlass13device_kernelINS_4gemm6kernel13GemmUniversalIN4cute5tupleIJiiiiEEENS1_10collective13CollectiveMmaINS1_34MainloopSm90TmaGmmaWarpSpecializedILi7ENS5_IJNS4_1CILi2EEENSA_ILi4EEENSA_ILi1EEEEEENS1_32KernelTmaWarpSpecializedPingpongEEENS5_IJNSA_ILi64EEESH_SH_EEENS_10tfloat32_tENS5_IJlSD_lEEESJ_SK_NS4_8TiledMMAINS4_8MMA_AtomIJNS4_4SM904GMMA29MMA_64x64x8_F32TF32TF32_SS_TNILNSO_7ScaleInE1ELSQ_1EEEEEENS4_6LayoutINS5_IJSD_SD_SD_EEENS5_IJNSA_ILi0EEESV_SV_EEEEENS5_IJNS4_10UnderscoreESY_SY_EEEEENS4_23SM90_TMA_LOAD_MULTICASTENS4_14ComposedLayoutINS4_7SwizzleILi3ELi4ELi3EEENS4_18smem_ptr_flag_bitsILi32EEENST_INS5_IJNSA_ILi8EEENSA_ILi32EEEEEENS5_IJS18_SD_EEEEEEEvNS4_8identityES11_S1C_vS1D_EENS_8epilogue10collective6detail29Sm90TmaWarpSpecializedAdapterINS1G_15DefaultEpilogueISJ_SK_SK_NS1F_6thread17LinearCombinationISJ_Li1EffLNS1K_9ScaleType4KindE0ELNS_15FloatRoundStyleE2ESJ_EENS1_15EpilogueDefaultEEEEEvvEEEEvNT_6ParamsE,"aw",@nobits
	.sectionflags	@""
	.align	16
	.zero		1024


//--------------------- .nv.shared.reserved.0     --------------------------
	.section	.nv.shared.reserved.0,"aw",@nobits
	.weak		__nv_reservedSMEM_offset_0_alias
	.size		__nv_reservedSMEM_offset_0_alias, 0, 0
	.other		__nv_reservedSMEM_offset_0_alias,@"STO_CUDA_RESERVED_SHARED STV_DEFAULT"
__nv_reservedSMEM_offset_0_alias:
	.zero		0


//--------------------- .nv.global                --------------------------
	.section	.nv.global,"aw",@nobits
.nv.global:
	.type		_ZN40_INTERNAL_7826cae4_4_k_cu_ba71eb91_239494cute1_E,@object
	.size		_ZN40_INTERNAL_7826cae4_4_k_cu_ba71eb91_239494cute1_E,(_ZN40_INTERNAL_7826cae4_4_k_cu_ba71eb91_239494cuda3std3__45__cpo6cbeginE - _ZN40_INTERNAL_7826cae4_4_k_cu_ba71eb91_239494cute1_E)
_ZN40_INTERNAL_7826cae4_4_k_cu_ba71eb91_239494cute1_E:
	.zero		1
	.type		_ZN40_INTERNAL_7826cae4_4_k_cu_ba71eb91_239494cuda3std3__45__cpo6cbeginE,@object
	.size		_ZN40_INTERNAL_7826cae4_4_k_cu_ba71eb91_239494cuda3std3__45__cpo6cbeginE,(_ZN40_INTERNAL_7826cae4_4_k_cu_ba71eb91_239494cuda3std3__48in_placeE - _ZN40_INTERNAL_7826cae4_4_k_cu_ba71eb91_239494cuda3std3__45__cpo6cbeginE)
_ZN40_INTERNAL_7826cae4_4_k_cu_ba71eb91_239494cuda3std3__45__cpo6cbeginE:
	.zero		1
	.type		_ZN40_INTERNAL_7826cae4_4_k_cu_ba71eb91_239494cuda3std3__48in_placeE,@object
	.size		_ZN40_INTERNAL_7826cae4_4_k_cu_ba71eb91_239494cuda3std3__48in_placeE,(_ZN40_INTERNAL_7826cae4_4_k_cu_ba71eb91_239494cuda3std6ranges3__45__cpo9iter_moveE - _ZN40_INTERNAL_7826cae4_4_k_cu_ba71eb91_239494cuda3std3__48in_placeE)
_ZN40_INTERNAL_7826cae4_4_k_cu_ba71eb91_239494cuda3std3__48in_placeE:
	.zero		1
	.type		_ZN40_INTERNAL_7826cae4_4_k_cu_ba71eb91_239494cuda3std6ranges3__45__cpo9iter_moveE,@object
	.size		_ZN40_INTERNAL_7826cae4_4_k_cu_ba71eb91_239494cuda3std6ranges3__45__cpo9iter_moveE,(_ZN40_INTERNAL_7826cae4_4_k_cu_ba71eb91_239494cuda3std3__45__cpo5beginE - _ZN40_INTERNAL_7826cae4_4_k_cu_ba71eb91_239494cuda3std6ranges3__45__cpo9iter_moveE)
_ZN40_INTERNAL_7826cae4_4_k_cu_ba71eb91_239494cuda3std6ranges3__45__cpo9iter_moveE:
	.zero		1
	.type		_ZN40_INTERNAL_7826cae4_4_k_cu_ba71eb91_239494cuda3std3__45__cpo5beginE,@object
	.size		_ZN40_INTERNAL_7826cae4_4_k_cu_ba71eb91_239494cuda3std3__45__cpo5beginE,(_ZN40_INTERNAL_7826cae4_4_k_cu_ba71eb91_239494cuda3std3__442_GLOBAL__N__7826cae4_4_k_cu_ba71eb91_239496ignoreE - _ZN40_INTERNAL_7826cae4_4_k_cu_ba71eb91_239494cuda3std3__45__cpo5beginE)
_ZN40_INTERNAL_7826cae4_4_k_cu_ba71eb91_239494cuda3std3__45__cpo5beginE:
	.zero		1
	.type		_ZN40_INTERNAL_7826cae4_4_k_cu_ba71eb91_239494cuda3std3__442_GLOBAL__N__7826cae4_4_k_cu_ba71eb91_239496ignoreE,@object
	.size		_ZN40_INTERNAL_7826cae4_4_k_cu_ba71eb91_239494cuda3std3__442_GLOBAL__N__7826cae4_4_k_cu_ba71eb91_239496ignoreE,(_ZN40_INTERNAL_7826cae4_4_k_cu_ba71eb91_239494cute7productE - _ZN40_INTERNAL_7826cae4_4_k_cu_ba71eb91_239494cuda3std3__442_GLOBAL__N__7826cae4_4_k_cu_ba71eb91_239496ignoreE)
_ZN40_INTERNAL_7826cae4_4_k_cu_ba71eb91_239494cuda3std3__442_GLOBAL__N__7826cae4_4_k_cu_ba71eb91_239496ignoreE:
	.zero		1
	.type		_ZN40_INTERNAL_7826cae4_4_k_cu_ba71eb91_239494cute7productE,@object
	.size		_ZN40_INTERNAL_7826cae4_4_k_cu_ba71eb91_239494cute7productE,(_ZN40_INTERNAL_7826cae4_4_k_cu_ba71eb91_239494cuda3std3__45__cpo3endE - _ZN40_INTERNAL_7826cae4_4_k_cu_ba71eb91_239494cute7productE)
_ZN40_INTERNAL_7826cae4_4_k_cu_ba71eb91_239494cute7productE:
	.zero		1
	.type		_ZN40_INTERNAL_7826cae4_4_k_cu_ba71eb91_239494cuda3std3__45__cpo3endE,@object
	.size		_ZN40_INTERNAL_7826cae4_4_k_cu_ba71eb91_239494cuda3std3__45__cpo3endE,(_ZN40_INTERNAL_7826cae4_4_k_cu_ba71eb91_239494cuda3std3__419piecewise_constructE - _ZN40_INTERNAL_7826cae4_4_k_cu_ba71eb91_239494cuda3std3__45__cpo3endE)
_ZN40_INTERNAL_7826cae4_4_k_cu_ba71eb91_239494cuda3std3__45__cpo3endE:
	.zero		1
	.type		_ZN40_INTERNAL_7826cae4_4_k_cu_ba71eb91_239494cuda3std3__419piecewise_constructE,@object
	.size		_ZN40_INTERNAL_7826cae4_4_k_cu_ba71eb91_239494cuda3std3__419piecewise_constructE,(_ZN40_INTERNAL_7826cae4_4_k_cu_ba71eb91_239494cuda3std3__45__cpo4cendE - _ZN40_INTERNAL_7826cae4_4_k_cu_ba71eb91_239494cuda3std3__419piecewise_constructE)
_ZN40_INTERNAL_7826cae4_4_k_cu_ba71eb91_239494cuda3std3__419piecewise_constructE:
	.zero		1
	.type		_ZN40_INTERNAL_7826cae4_4_k_cu_ba71eb91_239494cuda3std3__45__cpo4cendE,@object
	.size		_ZN40_INTERNAL_7826cae4_4_k_cu_ba71eb91_239494cuda3std3__45__cpo4cendE,(_ZN40_INTERNAL_7826cae4_4_k_cu_ba71eb91_239494cuda3std6ranges3__45__cpo4swapE - _ZN40_INTERNAL_7826cae4_4_k_cu_ba71eb91_239494cuda3std3__45__cpo4cendE)
_ZN40_INTERNAL_7826cae4_4_k_cu_ba71eb91_239494cuda3std3__45__cpo4cendE:
	.zero		1
	.type		_ZN40_INTERNAL_7826cae4_4_k_cu_ba71eb91_239494cuda3std6ranges3__45__cpo4swapE,@object
	.size		_ZN40_INTERNAL_7826cae4_4_k_cu_ba71eb91_239494cuda3std6ranges3__45__cpo4swapE,(.L_8 - _ZN40_INTERNAL_7826cae4_4_k_cu_ba71eb91_239494cuda3std6ranges3__45__cpo4swapE)
_ZN40_INTERNAL_7826cae4_4_k_cu_ba71eb91_239494cuda3std6ranges3__45__cpo4swapE:
	.zero		1
.L_8:


//--------------------- .nv.constant0._ZN7cutlass13device_kernelINS_4gemm6kernel13GemmUniversalIN4cute5tupleIJiiiiEEENS1_10collective13CollectiveMmaINS1_34MainloopSm90TmaGmmaWarpSpecializedILi7ENS5_IJNS4_1CILi2EEENSA_ILi4EEENSA_ILi1EEEEEENS1_32KernelTmaWarpSpecializedPingpongEEENS5_IJNSA_ILi64EEESH_SH_EEENS_10tfloat32_tENS5_IJlSD_lEEESJ_SK_NS4_8TiledMMAINS4_8MMA_AtomIJNS4_4SM904GMMA29MMA_64x64x8_F32TF32TF32_SS_TNILNSO_7ScaleInE1ELSQ_1EEEEEENS4_6LayoutINS5_IJSD_SD_SD_EEENS5_IJNSA_ILi0EEESV_SV_EEEEENS5_IJNS4_10UnderscoreESY_SY_EEEEENS4_23SM90_TMA_LOAD_MULTICASTENS4_14ComposedLayoutINS4_7SwizzleILi3ELi4ELi3EEENS4_18smem_ptr_flag_bitsILi32EEENST_INS5_IJNSA_ILi8EEENSA_ILi32EEEEEENS5_IJS18_SD_EEEEEEEvNS4_8identityES11_S1C_vS1D_EENS_8epilogue10collective6detail29Sm90TmaWarpSpecializedAdapterINS1G_15DefaultEpilogueISJ_SK_SK_NS1F_6thread17LinearCombinationISJ_Li1EffLNS1K_9ScaleType4KindE0ELNS_15FloatRoundStyleE2ESJ_EENS1_15EpilogueDefaultEEEEEvvEEEEvNT_6ParamsE --------------------------
	.section	.nv.constant0._ZN7cutlass13device_kernelINS_4gemm6kernel13GemmUniversalIN4cute5tupleIJiiiiEEENS1_10collective13CollectiveMmaINS1_34MainloopSm90TmaGmmaWarpSpecializedILi7ENS5_IJNS4_1CILi2EEENSA_ILi4EEENSA_ILi1EEEEEENS1_32KernelTmaWarpSpecializedPingpongEEENS5_IJNSA_ILi64EEESH_SH_EEENS_10tfloat32_tENS5_IJlSD_lEEESJ_SK_NS4_8TiledMMAINS4_8MMA_AtomIJNS4_4SM904GMMA29MMA_64x64x8_F32TF32TF32_SS_TNILNSO_7ScaleInE1ELSQ_1EEEEEENS4_6LayoutINS5_IJSD_SD_SD_EEENS5_IJNSA_ILi0EEESV_SV_EEEEENS5_IJNS4_10UnderscoreESY_SY_EEEEENS4_23SM90_TMA_LOAD_MULTICASTENS4_14ComposedLayoutINS4_7SwizzleILi3ELi4ELi3EEENS4_18smem_ptr_flag_bitsILi32EEENST_INS5_IJNSA_ILi8EEENSA_ILi32EEEEEENS5_IJS18_SD_EEEEEEEvNS4_8identityES11_S1C_vS1D_EENS_8epilogue10collective6detail29Sm90TmaWarpSpecializedAdapterINS1G_15DefaultEpilogueISJ_SK_SK_NS1F_6thread17LinearCombinationISJ_Li1EffLNS1K_9ScaleType4KindE0ELNS_15FloatRoundStyleE2ESJ_EENS1_15EpilogueDefaultEEEEEvvEEEEvNT_6ParamsE,"a",@progbits
	.sectionflags	@""
	.align	4
.nv.constant0._ZN7cutlass13device_kernelINS_4gemm6kernel13GemmUniversalIN4cute5tupleIJiiiiEEENS1_10collective13CollectiveMmaINS1_34MainloopSm90TmaGmmaWarpSpecializedILi7ENS5_IJNS4_1CILi2EEENSA_ILi4EEENSA_ILi1EEEEEENS1_32KernelTmaWarpSpecializedPingpongEEENS5_IJNSA_ILi64EEESH_SH_EEENS_10tfloat32_tENS5_IJlSD_lEEESJ_SK_NS4_8TiledMMAINS4_8MMA_AtomIJNS4_4SM904GMMA29MMA_64x64x8_F32TF32TF32_SS_TNILNSO_7ScaleInE1ELSQ_1EEEEEENS4_6LayoutINS5_IJSD_SD_SD_EEENS5_IJNSA_ILi0EEESV_SV_EEEEENS5_IJNS4_10UnderscoreESY_SY_EEEEENS4_23SM90_TMA_LOAD_MULTICASTENS4_14ComposedLayoutINS4_7SwizzleILi3ELi4ELi3EEENS4_18smem_ptr_flag_bitsILi32EEENST_INS5_IJNSA_ILi8EEENSA_ILi32EEEEEENS5_IJS18_SD_EEEEEEEvNS4_8identityES11_S1C_vS1D_EENS_8epilogue10collective6detail29Sm90TmaWarpSpecializedAdapterINS1G_15DefaultEpilogueISJ_SK_SK_NS1F_6thread17LinearCombinationISJ_Li1EffLNS1K_9ScaleType4KindE0ELNS_15FloatRoundStyleE2ESJ_EENS1_15EpilogueDefaultEEEEEvvEEEEvNT_6ParamsE:
	.zero		1664


//--------------------- SYMBOLS --------------------------

	.type		.nv.reservedSmem.offset0,@object
	.size		.nv.reservedSmem.offset0,0x4
	.type		__assertfail,@function
